def attn_fwd(
    Q,
    K,
    V,
    Out,
    Lse,
    sm_scale,
    stride_qz,
    stride_qh,
    stride_qm,
    stride_qk,
    stride_kz,
    stride_kh,
    stride_kn,
    stride_kk,
    stride_vz,
    stride_vh,
    stride_vn,
    stride_vk,
    stride_oz,
    stride_oh,
    stride_om,
    stride_ok,
    seqlen_q,
    seqlen_k,
    BLOCK_M: tl.constexpr,
    BLOCK_N: tl.constexpr,
    HEAD_DIM: tl.constexpr,
    CAUSAL: tl.constexpr,
):
    start_m = tl.program_id(0)
    off_hz = tl.program_id(1)
    q_off = off_hz * stride_qh
    k_off = off_hz * stride_kh
    v_off = off_hz * stride_vh
    offs_m = start_m * BLOCK_M + tl.arange(0, BLOCK_M)
    offs_d = tl.arange(0, HEAD_DIM)
    offs_n = tl.arange(0, BLOCK_N)
    q_ptrs = Q + q_off + offs_m[:, None] * stride_qm + offs_d[None, :] * stride_qk
    k_ptrs = K + k_off + offs_d[:, None] * stride_kk + offs_n[None, :] * stride_kn
    v_ptrs = V + v_off + offs_n[:, None] * stride_vn + offs_d[None, :] * stride_vk
    m_i = tl.full([BLOCK_M], float("-inf"), dtype=tl.float32)
    l_i = tl.zeros([BLOCK_M], dtype=tl.float32) + 1.0
    acc = tl.zeros([BLOCK_M, HEAD_DIM], dtype=tl.float32)
    q = tl.load(q_ptrs)
    acc, l_i, m_i = _attn_fwd_inner(
        acc,
        l_i,
        m_i,
        q,
        k_ptrs,
        v_ptrs,
        sm_scale,
        stride_kn,
        stride_vn,
        start_m,
        seqlen_k,
        BLOCK_M,
        BLOCK_N,
        HEAD_DIM,
        CAUSAL,
    )
    acc = acc / l_i[:, None]
    lse = m_i + tl.math.log2(l_i) / 1.4426950408889634
    o_ptrs = (
        Out
        + off_hz * stride_oh
        + offs_m[:, None] * stride_om
        + offs_d[None, :] * stride_ok
    )
    tl.store(o_ptrs, acc.to(Out.dtype.element_ty))
    tl.store(Lse + off_hz * seqlen_q + offs_m, lse)

# config = {"BLOCK_M": 256, "BLOCK_N": 32, "HEAD_DIM": 64, "arch": "sm_80", "causal": true, "dtype": "bf16", "num_stages": 3, "num_warps": 8}
# arch = sm_80


// ===== COMPILED SASS (sm_80) =====

	.target	sm_80

	.elftype	@"ET_EXEC"


//--------------------- .note.nv.tkinfo           --------------------------
	.section	.note.nv.tkinfo,"",@"SHT_NOTE"
	.sectionflags	@"SHF_NOTE_NV_TKINFO"
	.tkinfo
        /*0018*/ 	.word	0x00000002
        /*0030*/ 	.string	""
        /*0030*/ 	.string	"ptxas"
        /*0030*/ 	.string	"Cuda compilation tools, release 13.0, V13.0.88"
        /*0030*/ 	.string	"Build cuda_13.0.r13.0/compiler.36424714_0"
        /*0030*/ 	.string	"-v  -suppress-debug-info  -lineinfo  -arch sm_80 "



//--------------------- .note.nv.cuinfo           --------------------------
	.section	.note.nv.cuinfo,"",@"SHT_NOTE"
	.sectionflags	@"SHF_NOTE_NV_CUINFO"
        /*0018*/ 	.short	0x0002
        /*001a*/ 	.short	0x0050
        /*001c*/ 	.short	0x0082
	.zero		2


//--------------------- .nv.info                  --------------------------
	.section	.nv.info,"",@"SHT_CUDA_INFO"
	.align	4


	//----- nvinfo : EIATTR_REGCOUNT
	.align		4
        /*0000*/ 	.byte	0x04, 0x2f
        /*0002*/ 	.short	(.L_2 - .L_1)
	.align		4
.L_1:
        /*0004*/ 	.word	index@(attn_fwd)
        /*0008*/ 	.word	0x000000ec


	//----- nvinfo : EIATTR_FRAME_SIZE
	.align		4
.L_2:
        /*000c*/ 	.byte	0x04, 0x11
        /*000e*/ 	.short	(.L_4 - .L_3)
	.align		4
.L_3:
        /*0010*/ 	.word	index@(attn_fwd)
        /*0014*/ 	.word	0x00000000


	//----- nvinfo : EIATTR_MIN_STACK_SIZE
	.align		4
.L_4:
        /*0018*/ 	.byte	0x04, 0x12
        /*001a*/ 	.short	(.L_6 - .L_5)
	.align		4
.L_5:
        /*001c*/ 	.word	index@(attn_fwd)
        /*0020*/ 	.word	0x00000000
.L_6:


//--------------------- .nv.info.attn_fwd         --------------------------
	.section	.nv.info.attn_fwd,"",@"SHT_CUDA_INFO"
	.sectionflags	@""
	.align	4


	//----- nvinfo : EIATTR_CUDA_API_VERSION
	.align		4
        /*0000*/ 	.byte	0x04, 0x37
        /*0002*/ 	.short	(.L_8 - .L_7)
.L_7:
        /*0004*/ 	.word	0x00000082


	//----- nvinfo : EIATTR_SW2861232_WAR
	.align		4
.L_8:
        /*0008*/ 	.byte	0x01, 0x35
	.zero		2


	//----- nvinfo : EIATTR_PARAM_CBANK
	.align		4
        /*000c*/ 	.byte	0x04, 0x0a
        /*000e*/ 	.short	(.L_10 - .L_9)
	.align		4
.L_9:
        /*0010*/ 	.word	index@(.nv.constant0.attn_fwd)
        /*0014*/ 	.short	0x0160
        /*0016*/ 	.short	0x0088


	//----- nvinfo : EIATTR_CBANK_PARAM_SIZE
	.align		4
.L_10:
        /*0018*/ 	.byte	0x03, 0x19
        /*001a*/ 	.short	0x0088


	//----- nvinfo : EIATTR_KPARAM_INFO
	.align		4
        /*001c*/ 	.byte	0x04, 0x17
        /*001e*/ 	.short	(.L_12 - .L_11)
.L_11:
        /*0020*/ 	.word	0x00000000
        /*0024*/ 	.short	0x0019
        /*0026*/ 	.short	0x0080
        /*0028*/ 	.byte	0x00, 0xf4, 0x21, 0x00


	//----- nvinfo : EIATTR_KPARAM_INFO
	.align		4
.L_12:
        /*002c*/ 	.byte	0x04, 0x17
        /*002e*/ 	.short	(.L_14 - .L_13)
.L_13:
        /*0030*/ 	.word	0x00000000
        /*0034*/ 	.short	0x0018
        /*0036*/ 	.short	0x0078
        /*0038*/ 	.byte	0x00, 0xf4, 0x21, 0x00


	//----- nvinfo : EIATTR_KPARAM_INFO
	.align		4
.L_14:
        /*003c*/ 	.byte	0x04, 0x17
        /*003e*/ 	.short	(.L_16 - .L_15)
.L_15:
        /*0040*/ 	.word	0x00000000
        /*0044*/ 	.short	0x0017
        /*0046*/ 	.short	0x0070
        /*0048*/ 	.byte	0x00, 0xf0, 0x11, 0x00


	//----- nvinfo : EIATTR_KPARAM_INFO
	.align		4
.L_16:
        /*004c*/ 	.byte	0x04, 0x17
        /*004e*/ 	.short	(.L_18 - .L_17)
.L_17:
        /*0050*/ 	.word	0x00000000
        /*0054*/ 	.short	0x0016
        /*0056*/ 	.short	0x006c
        /*0058*/ 	.byte	0x00, 0xf0, 0x11, 0x00


	//----- nvinfo : EIATTR_KPARAM_INFO
	.align		4
.L_18:
        /*005c*/ 	.byte	0x04, 0x17
        /*005e*/ 	.short	(.L_20 - .L_19)
.L_19:
        /*0060*/ 	.word	0x00000000
        /*0064*/ 	.short	0x0015
        /*0066*/ 	.short	0x0068
        /*0068*/ 	.byte	0x00, 0xf0, 0x11, 0x00


	//----- nvinfo : EIATTR_KPARAM_INFO
	.align		4
.L_20:
        /*006c*/ 	.byte	0x04, 0x17
        /*006e*/ 	.short	(.L_22 - .L_21)
.L_21:
        /*0070*/ 	.word	0x00000000
        /*0074*/ 	.short	0x0014
        /*0076*/ 	.short	0x0064
        /*0078*/ 	.byte	0x00, 0xf0, 0x11, 0x00


	//----- nvinfo : EIATTR_KPARAM_INFO
	.align		4
.L_22:
        /*007c*/ 	.byte	0x04, 0x17
        /*007e*/ 	.short	(.L_24 - .L_23)
.L_23:
        /*0080*/ 	.word	0x00000000
        /*0084*/ 	.short	0x0013
        /*0086*/ 	.short	0x0060
        /*0088*/ 	.byte	0x00, 0xf0, 0x11, 0x00


	//----- nvinfo : EIATTR_KPARAM_INFO
	.align		4
.L_24:
        /*008c*/ 	.byte	0x04, 0x17
        /*008e*/ 	.short	(.L_26 - .L_25)
.L_25:
        /*0090*/ 	.word	0x00000000
        /*0094*/ 	.short	0x0012
        /*0096*/ 	.short	0x005c
        /*0098*/ 	.byte	0x00, 0xf0, 0x11, 0x00


	//----- nvinfo : EIATTR_KPARAM_INFO
	.align		4
.L_26:
        /*009c*/ 	.byte	0x04, 0x17
        /*009e*/ 	.short	(.L_28 - .L_27)
.L_27:
        /*00a0*/ 	.word	0x00000000
        /*00a4*/ 	.short	0x0011
        /*00a6*/ 	.short	0x0058
        /*00a8*/ 	.byte	0x00, 0xf0, 0x11, 0x00


	//----- nvinfo : EIATTR_KPARAM_INFO
	.align		4
.L_28:
        /*00ac*/ 	.byte	0x04, 0x17
        /*00ae*/ 	.short	(.L_30 - .L_29)
.L_29:
        /*00b0*/ 	.word	0x00000000
        /*00b4*/ 	.short	0x0010
        /*00b6*/ 	.short	0x0054
        /*00b8*/ 	.byte	0x00, 0xf0, 0x11, 0x00


	//----- nvinfo : EIATTR_KPARAM_INFO
	.align		4
.L_30:
        /*00bc*/ 	.byte	0x04, 0x17
        /*00be*/ 	.short	(.L_32 - .L_31)
.L_31:
        /*00c0*/ 	.word	0x00000000
        /*00c4*/ 	.short	0x000f
        /*00c6*/ 	.short	0x0050
        /*00c8*/ 	.byte	0x00, 0xf0, 0x11, 0x00


	//----- nvinfo : EIATTR_KPARAM_INFO
	.align		4
.L_32:
        /*00cc*/ 	.byte	0x04, 0x17
        /*00ce*/ 	.short	(.L_34 - .L_33)
.L_33:
        /*00d0*/ 	.word	0x00000000
        /*00d4*/ 	.short	0x000e
        /*00d6*/ 	.short	0x004c
        /*00d8*/ 	.byte	0x00, 0xf0, 0x11, 0x00


	//----- nvinfo : EIATTR_KPARAM_INFO
	.align		4
.L_34:
        /*00dc*/ 	.byte	0x04, 0x17
        /*00de*/ 	.short	(.L_36 - .L_35)
.L_35:
        /*00e0*/ 	.word	0x00000000
        /*00e4*/ 	.short	0x000d
        /*00e6*/ 	.short	0x0048
        /*00e8*/ 	.byte	0x00, 0xf0, 0x11, 0x00


	//----- nvinfo : EIATTR_KPARAM_INFO
	.align		4
.L_36:
        /*00ec*/ 	.byte	0x04, 0x17
        /*00ee*/ 	.short	(.L_38 - .L_37)
.L_37:
        /*00f0*/ 	.word	0x00000000
        /*00f4*/ 	.short	0x000c
        /*00f6*/ 	.short	0x0044
        /*00f8*/ 	.byte	0x00, 0xf0, 0x11, 0x00


	//----- nvinfo : EIATTR_KPARAM_INFO
	.align		4
.L_38:
        /*00fc*/ 	.byte	0x04, 0x17
        /*00fe*/ 	.short	(.L_40 - .L_39)
.L_39:
        /*0100*/ 	.word	0x00000000
        /*0104*/ 	.short	0x000b
        /*0106*/ 	.short	0x0040
        /*0108*/ 	.byte	0x00, 0xf0, 0x11, 0x00


	//----- nvinfo : EIATTR_KPARAM_INFO
	.align		4
.L_40:
        /*010c*/ 	.byte	0x04, 0x17
        /*010e*/ 	.short	(.L_42 - .L_41)
.L_41:
        /*0110*/ 	.word	0x00000000
        /*0114*/ 	.short	0x000a
        /*0116*/ 	.short	0x003c
        /*0118*/ 	.byte	0x00, 0xf0, 0x11, 0x00


	//----- nvinfo : EIATTR_KPARAM_INFO
	.align		4
.L_42:
        /*011c*/ 	.byte	0x04, 0x17
        /*011e*/ 	.short	(.L_44 - .L_43)
.L_43:
        /*0120*/ 	.word	0x00000000
        /*0124*/ 	.short	0x0009
        /*0126*/ 	.short	0x0038
        /*0128*/ 	.byte	0x00, 0xf0, 0x11, 0x00


	//----- nvinfo : EIATTR_KPARAM_INFO
	.align		4
.L_44:
        /*012c*/ 	.byte	0x04, 0x17
        /*012e*/ 	.short	(.L_46 - .L_45)
.L_45:
        /*0130*/ 	.word	0x00000000
        /*0134*/ 	.short	0x0008
        /*0136*/ 	.short	0x0034
        /*0138*/ 	.byte	0x00, 0xf0, 0x11, 0x00


	//----- nvinfo : EIATTR_KPARAM_INFO
	.align		4
.L_46:
        /*013c*/ 	.byte	0x04, 0x17
        /*013e*/ 	.short	(.L_48 - .L_47)
.L_47:
        /*0140*/ 	.word	0x00000000
        /*0144*/ 	.short	0x0007
        /*0146*/ 	.short	0x0030
        /*0148*/ 	.byte	0x00, 0xf0, 0x11, 0x00


	//----- nvinfo : EIATTR_KPARAM_INFO
	.align		4
.L_48:
        /*014c*/ 	.byte	0x04, 0x17
        /*014e*/ 	.short	(.L_50 - .L_49)
.L_49:
        /*0150*/ 	.word	0x00000000
        /*0154*/ 	.short	0x0006
        /*0156*/ 	.short	0x002c
        /*0158*/ 	.byte	0x00, 0xf0, 0x11, 0x00


	//----- nvinfo : EIATTR_KPARAM_INFO
	.align		4
.L_50:
        /*015c*/ 	.byte	0x04, 0x17
        /*015e*/ 	.short	(.L_52 - .L_51)
.L_51:
        /*0160*/ 	.word	0x00000000
        /*0164*/ 	.short	0x0005
        /*0166*/ 	.short	0x0028
        /*0168*/ 	.byte	0x00, 0xf0, 0x11, 0x00


	//----- nvinfo : EIATTR_KPARAM_INFO
	.align		4
.L_52:
        /*016c*/ 	.byte	0x04, 0x17
        /*016e*/ 	.short	(.L_54 - .L_53)
.L_53:
        /*0170*/ 	.word	0x00000000
        /*0174*/ 	.short	0x0004
        /*0176*/ 	.short	0x0020
        /*0178*/ 	.byte	0x00, 0xf4, 0x21, 0x00


	//----- nvinfo : EIATTR_KPARAM_INFO
	.align		4
.L_54:
        /*017c*/ 	.byte	0x04, 0x17
        /*017e*/ 	.short	(.L_56 - .L_55)
.L_55:
        /*0180*/ 	.word	0x00000000
        /*0184*/ 	.short	0x0003
        /*0186*/ 	.short	0x0018
        /*0188*/ 	.byte	0x00, 0xf4, 0x21, 0x00


	//----- nvinfo : EIATTR_KPARAM_INFO
	.align		4
.L_56:
        /*018c*/ 	.byte	0x04, 0x17
        /*018e*/ 	.short	(.L_58 - .L_57)
.L_57:
        /*0190*/ 	.word	0x00000000
        /*0194*/ 	.short	0x0002
        /*0196*/ 	.short	0x0010
        /*0198*/ 	.byte	0x00, 0xf4, 0x21, 0x00


	//----- nvinfo : EIATTR_KPARAM_INFO
	.align		4
.L_58:
        /*019c*/ 	.byte	0x04, 0x17
        /*019e*/ 	.short	(.L_60 - .L_59)
.L_59:
        /*01a0*/ 	.word	0x00000000
        /*01a4*/ 	.short	0x0001
        /*01a6*/ 	.short	0x0008
        /*01a8*/ 	.byte	0x00, 0xf4, 0x21, 0x00


	//----- nvinfo : EIATTR_KPARAM_INFO
	.align		4
.L_60:
        /*01ac*/ 	.byte	0x04, 0x17
        /*01ae*/ 	.short	(.L_62 - .L_61)
.L_61:
        /*01b0*/ 	.word	0x00000000
        /*01b4*/ 	.short	0x0000
        /*01b6*/ 	.short	0x0000
        /*01b8*/ 	.byte	0x00, 0xf4, 0x21, 0x00


	//----- nvinfo : EIATTR_MAXREG_COUNT
	.align		4
.L_62:
        /*01bc*/ 	.byte	0x03, 0x1b
        /*01be*/ 	.short	0x00ff


	//----- nvinfo : EIATTR_NUM_BARRIERS
	.align		4
        /*01c0*/ 	.byte	0x02, 0x4c
        /*01c2*/ 	.byte	0x01
	.zero		1


	//----- nvinfo : EIATTR_MERCURY_ISA_VERSION
	.align		4
        /*01c4*/ 	.byte	0x03, 0x5f
        /*01c6*/ 	.short	0x0000


	//----- nvinfo : EIATTR_COOP_GROUP_MASK_REGIDS
	.align		4
        /*01c8*/ 	.byte	0x04, 0x29
        /*01ca*/ 	.short	(.L_64 - .L_63)


	//   ....[0]....
.L_63:
        /*01cc*/ 	.word	0xffffffff


	//   ....[1]....
        /*01d0*/ 	.word	0xffffffff


	//   ....[2]....
        /*01d4*/ 	.word	0xffffffff


	//   ....[3]....
        /*01d8*/ 	.word	0xffffffff


	//   ....[4]....
        /*01dc*/ 	.word	0xffffffff


	//   ....[5]....
        /*01e0*/ 	.word	0xffffffff


	//   ....[6]....
        /*01e4*/ 	.word	0xffffffff


	//   ....[7]....
        /*01e8*/ 	.word	0xffffffff


	//   ....[8]....
        /*01ec*/ 	.word	0xffffffff


	//   ....[9]....
        /*01f0*/ 	.word	0xffffffff


	//   ....[10]....
        /*01f4*/ 	.word	0xffffffff


	//   ....[11]....
        /*01f8*/ 	.word	0xffffffff


	//   ....[12]....
        /*01fc*/ 	.word	0xffffffff


	//   ....[13]....
        /*0200*/ 	.word	0xffffffff


	//   ....[14]....
        /*0204*/ 	.word	0xffffffff


	//   ....[15]....
        /*0208*/ 	.word	0xffffffff


	//----- nvinfo : EIATTR_COOP_GROUP_INSTR_OFFSETS
	.align		4
.L_64:
        /*020c*/ 	.byte	0x04, 0x28
        /*020e*/ 	.short	(.L_66 - .L_65)


	//   ....[0]....
.L_65:
        /*0210*/ 	.word	0x00002ef0


	//   ....[1]....
        /*0214*/ 	.word	0x000030a0


	//   ....[2]....
        /*0218*/ 	.word	0x000030e0


	//   ....[3]....
        /*021c*/ 	.word	0x00003350


	//   ....[4]....
        /*0220*/ 	.word	0x000033c0


	//   ....[5]....
        /*0224*/ 	.word	0x000033d0


	//   ....[6]....
        /*0228*/ 	.word	0x00003400


	//   ....[7]....
        /*022c*/ 	.word	0x00003470


	//   ....[8]....
        /*0230*/ 	.word	0x000043b0


	//   ....[9]....
        /*0234*/ 	.word	0x000043c0


	//   ....[10]....
        /*0238*/ 	.word	0x000043d0


	//   ....[11]....
        /*023c*/ 	.word	0x000043e0


	//   ....[12]....
        /*0240*/ 	.word	0x00004490


	//   ....[13]....
        /*0244*/ 	.word	0x000044b0


	//   ....[14]....
        /*0248*/ 	.word	0x000044d0


	//   ....[15]....
        /*024c*/ 	.word	0x000044e0


	//----- nvinfo : EIATTR_EXIT_INSTR_OFFSETS
	.align		4
.L_66:
        /*0250*/ 	.byte	0x04, 0x1c
        /*0252*/ 	.short	(.L_68 - .L_67)


	//   ....[0]....
.L_67:
        /*0254*/ 	.word	0x00007630


	//----- nvinfo : EIATTR_REQNTID
	.align		4
.L_68:
        /*0258*/ 	.byte	0x04, 0x10
        /*025a*/ 	.short	(.L_70 - .L_69)
.L_69:
        /*025c*/ 	.word	0x00000100
        /*0260*/ 	.word	0x00000001
        /*0264*/ 	.word	0x00000001
.L_70:


//--------------------- .nv.callgraph             --------------------------
	.section	.nv.callgraph,"",@"SHT_CUDA_CALLGRAPH"
	.align	4
	.sectionentsize	8
	.align		4
        /*0000*/ 	.word	0x00000000
	.align		4
        /*0004*/ 	.word	0xffffffff
	.align		4
        /*0008*/ 	.word	0x00000000
	.align		4
        /*000c*/ 	.word	0xfffffffe
	.align		4
        /*0010*/ 	.word	0x00000000
	.align		4
        /*0014*/ 	.word	0xfffffffd
	.align		4
        /*0018*/ 	.word	0x00000000
	.align		4
        /*001c*/ 	.word	0xfffffffc


//--------------------- .nv.rel.action            --------------------------
	.section	.nv.rel.action,"",@"SHT_CUDA_RELOCINFO"
	.align	8
	.sectionentsize	8
        /*0000*/ 	.byte	0x73, 0x00, 0x00, 0x00, 0x00, 0x00, 0x00, 0x00, 0x00, 0x00, 0x00, 0x11, 0x25, 0x00, 0x05, 0x36


//--------------------- .nv.constant4             --------------------------
	.section	.nv.constant4,"a",@progbits
	.align	8
	.align		8
.nv.constant4:
        /*0000*/ 	.dword	_$_str


//--------------------- .nv.constant0.attn_fwd    --------------------------
	.section	.nv.constant0.attn_fwd,"a",@progbits
	.sectionflags	@""
	.align	4
.nv.constant0.attn_fwd:
	.zero		488


//--------------------- .text.attn_fwd            --------------------------
	.section	.text.attn_fwd,"ax",@progbits
	.sectioninfo	@"SHI_REGISTERS=236"
	.align	128
        .global         attn_fwd
        .type           attn_fwd,@function
        .size           attn_fwd,(.L_x_3 - attn_fwd)
        .other          attn_fwd,@"STO_CUDA_ENTRY STV_DEFAULT"
attn_fwd:
.text.attn_fwd:
[----:B------:R-:W-:Y:S02]  /*0000*/  MOV R1, c[0x0][0x28] ;  /* 0x00000a0000017a02 */ /* 0x000fe40000000f00 */
[----:B------:R-:W0:Y:S01]  /*0010*/  S2R R5, SR_CTAID.X ;  /* 0x0000000000057919 */ /* 0x000e220000002500 */
[----:B------:R-:W-:Y:S01]  /*0020*/  MOV R59, c[0x0][0x198] ;  /* 0x00006600003b7a02 */ /* 0x000fe20000000f00 */
[----:B------:R-:W-:Y:S02]  /*0030*/  ULDC.64 UR6, c[0x0][0x118] ;  /* 0x0000460000067ab9 */ /* 0x000fe40000000a00 */
[----:B------:R-:W0:Y:S01]  /*0040*/  S2R R0, SR_TID.X ;  /* 0x0000000000007919 */ /* 0x000e220000002100 */
[C---:B------:R-:W-:Y:S01]  /*0050*/  SHF.L.U32 R19, R59.reuse, 0x4, RZ ;  /* 0x000000043b137819 */ /* 0x040fe200000006ff */
[C---:B------:R-:W-:Y:S01]  /*0060*/  IMAD R27, R59.reuse, 0x14, RZ ;  /* 0x000000143b1b7824 */ /* 0x040fe200078e02ff */
[C---:B------:R-:W-:Y:S01]  /*0070*/  SHF.L.U32 R15, R59.reuse, 0x3, RZ ;  /* 0x000000033b0f7819 */ /* 0x040fe200000006ff */
[----:B------:R-:W1:Y:S01]  /*0080*/  S2R R2, SR_CTAID.Y ;  /* 0x0000000000027919 */ /* 0x000e620000002600 */
[C---:B------:R-:W-:Y:S01]  /*0090*/  IMAD R25, R59.reuse, 0xa, RZ ;  /* 0x0000000a3b197824 */ /* 0x040fe200078e02ff */
[C---:B------:R-:W-:Y:S01]  /*00a0*/  SHF.L.U32 R21, R59.reuse, 0x5, RZ ;  /* 0x000000053b157819 */ /* 0x040fe200000006ff */
[C---:B------:R-:W-:Y:S01]  /*00b0*/  IMAD R23, R59.reuse, 0x50, RZ ;  /* 0x000000503b177824 */ /* 0x040fe200078e02ff */
[C---:B------:R-:W-:Y:S01]  /*00c0*/  SHF.L.U32 R29, R59.reuse, 0x1, RZ ;  /* 0x000000013b1d7819 */ /* 0x040fe200000006ff */
[C---:B------:R-:W-:Y:S01]  /*00d0*/  IMAD R13, R59.reuse, 0x6, RZ ;  /* 0x000000063b0d7824 */ /* 0x040fe200078e02ff */
[C---:B------:R-:W-:Y:S01]  /*00e0*/  SHF.L.U32 R35, R59.reuse, 0x2, RZ ;  /* 0x000000023b237819 */ /* 0x040fe200000006ff */
[----:B------:R-:W-:-:S02]  /*00f0*/  IMAD R31, R59, 0x28, RZ ;  /* 0x000000283b1f7824 */ /* 0x000fc400078e02ff */
[C---:B------:R-:W-:Y:S02]  /*0100*/  IMAD R165, R59.reuse, 0x60, RZ ;  /* 0x000000603ba57824 */ /* 0x040fe400078e02ff */
[C---:B------:R-:W-:Y:S02]  /*0110*/  IMAD R39, R59.reuse, 0x18, RZ ;  /* 0x000000183b277824 */ /* 0x040fe400078e02ff */
[C---:B------:R-:W-:Y:S02]  /*0120*/  IMAD R11, R59.reuse, 0x3, RZ ;  /* 0x000000033b0b7824 */ /* 0x040fe400078e02ff */
[C---:B------:R-:W-:Y:S02]  /*0130*/  IMAD R47, R59.reuse, 0x30, RZ ;  /* 0x000000303b2f7824 */ /* 0x040fe400078e02ff */
[C---:B------:R-:W-:Y:S02]  /*0140*/  IMAD R37, R59.reuse, 0xc, RZ ;  /* 0x0000000c3b257824 */ /* 0x040fe400078e02ff */
[C---:B------:R-:W-:Y:S01]  /*0150*/  IMAD R55, R59.reuse, 0x38, RZ ;  /* 0x000000383b377824 */ /* 0x040fe200078e02ff */
[----:B0-----:R-:W-:Y:S01]  /*0160*/  PRMT R3, R0, 0x6540, R5 ;  /* 0x0000654000037816 */ /* 0x001fe20000000005 */
[----:B------:R-:W-:-:S02]  /*0170*/  IMAD R45, R59, 0xe, RZ ;  /* 0x0000000e3b2d7824 */ /* 0x000fc400078e02ff */
[----:B------:R-:W-:Y:S02]  /*0180*/  IMAD R181, R59, 0x70, RZ ;  /* 0x000000703bb57824 */ /* 0x000fe400078e02ff */
[----:B-1----:R-:W-:Y:S02]  /*0190*/  IMAD R4, R2, c[0x0][0x190], RZ ;  /* 0x0000640002047a24 */ /* 0x002fe400078e02ff */
[----:B------:R-:W-:Y:S02]  /*01a0*/  IMAD R7, R3, c[0x0][0x194], RZ ;  /* 0x0000650003077a24 */ /* 0x000fe400078e02ff */
[----:B------:R-:W-:Y:S01]  /*01b0*/  IMAD R195, R59, 0x7e, RZ ;  /* 0x0000007e3bc37824 */ /* 0x000fe200078e02ff */
[C---:B------:R-:W-:Y:S01]  /*01c0*/  SHF.L.U32 R6, R4.reuse, 0x1, RZ ;  /* 0x0000000104067819 */ /* 0x040fe200000006ff */
[----:B------:R-:W-:Y:S01]  /*01d0*/  IMAD.HI R4, R4, 0x2, RZ ;  /* 0x0000000204047827 */ /* 0x000fe200078e02ff */
[----:B------:R-:W-:-:S03]  /*01e0*/  SHF.L.U32 R9, R7, 0x1, RZ ;  /* 0x0000000107097819 */ /* 0x000fc600000006ff */
[----:B------:R-:W-:Y:S01]  /*01f0*/  IMAD.HI R7, R7, 0x2, RZ ;  /* 0x0000000207077827 */ /* 0x000fe200078e02ff */
[----:B------:R-:W-:-:S03]  /*0200*/  IADD3 R6, P0, P1, R9, c[0x0][0x160], R6 ;  /* 0x0000580009067a10 */ /* 0x000fc6000791e006 */
[----:B------:R-:W-:Y:S01]  /*0210*/  IMAD R9, R59, 0x5, RZ ;  /* 0x000000053b097824 */ /* 0x000fe200078e02ff */
[----:B------:R-:W-:Y:S01]  /*0220*/  IADD3.X R7, R7, c[0x0][0x164], R4, P0, P1 ;  /* 0x0000590007077a10 */ /* 0x000fe200007e2404 */
[C---:B------:R-:W-:Y:S01]  /*0230*/  IMAD R49, R59.reuse, 0x1c, RZ ;  /* 0x0000001c3b317824 */ /* 0x040fe200078e02ff */
[CC--:B------:R-:W-:Y:S01]  /*0240*/  LEA R18, P3, R59.reuse, R6.reuse, 0x5 ;  /* 0x000000063b127211 */ /* 0x0c0fe200078628ff */
[C---:B------:R-:W-:Y:S01]  /*0250*/  IMAD R33, R59.reuse, 0x42, RZ ;  /* 0x000000423b217824 */ /* 0x040fe200078e02ff */
[CC--:B------:R-:W-:Y:S01]  /*0260*/  LEA R14, P2, R59.reuse, R6.reuse, 0x4 ;  /* 0x000000063b0e7211 */ /* 0x0c0fe200078420ff */
[----:B------:R-:W-:Y:S01]  /*0270*/  IMAD R17, R59, 0x7, RZ ;  /* 0x000000073b117824 */ /* 0x000fe200078e02ff */
[-C--:B------:R-:W-:Y:S01]  /*0280*/  LEA.HI.X.SX32 R19, R19, R7.reuse, 0x1, P3 ;  /* 0x0000000713137211 */ /* 0x080fe200018f0eff */
[----:B------:R-:W-:Y:S01]  /*0290*/  IMAD R57, R59, 0x3f, RZ ;  /* 0x0000003f3b397824 */ /* 0x000fe200078e02ff */
[-C--:B------:R-:W-:Y:S01]  /*02a0*/  IADD3 R24, P3, R27, R6.reuse, RZ ;  /* 0x000000061b187210 */ /* 0x080fe20007f7e0ff */
[C---:B------:R-:W-:Y:S01]  /*02b0*/  IMAD R73, R59.reuse, 0x48, RZ ;  /* 0x000000483b497824 */ /* 0x040fe200078e02ff */
[CC--:B------:R-:W-:Y:S01]  /*02c0*/  LEA R20, P1, R59.reuse, R6.reuse, 0x6 ;  /* 0x000000063b147211 */ /* 0x0c0fe200078230ff */
[----:B------:R-:W-:Y:S01]  /*02d0*/  IMAD R71, R59, 0x46, RZ ;  /* 0x000000463b477824 */ /* 0x000fe200078e02ff */
[-C--:B------:R-:W-:Y:S01]  /*02e0*/  LEA.HI.X.SX32 R15, R15, R7.reuse, 0x1, P2 ;  /* 0x000000070f0f7211 */ /* 0x080fe200010f0eff */
[----:B------:R-:W-:Y:S01]  /*02f0*/  IMAD R63, R59, 0x12, RZ ;  /* 0x000000123b3f7824 */ /* 0x000fe200078e02ff */
[-C--:B------:R-:W-:Y:S01]  /*0300*/  IADD3 R22, P2, R25, R6.reuse, RZ ;  /* 0x0000000619167210 */ /* 0x080fe20007f5e0ff */
[----:B------:R-:W-:Y:S01]  /*0310*/  IMAD R69, R59, 0x44, RZ ;  /* 0x000000443b457824 */ /* 0x000fe200078e02ff */
[-C--:B------:R-:W-:Y:S01]  /*0320*/  IADD3 R8, P0, R23, R6.reuse, RZ ;  /* 0x0000000617087210 */ /* 0x080fe20007f1e0ff */
[----:B------:R-:W-:Y:S01]  /*0330*/  IMAD R75, R59, 0x16, RZ ;  /* 0x000000163b4b7824 */ /* 0x000fe200078e02ff */
[-C--:B------:R-:W-:Y:S01]  /*0340*/  LEA.HI.X.SX32 R25, R25, R7.reuse, 0x1, P3 ;  /* 0x0000000719197211 */ /* 0x080fe200018f0eff */
        /* <DEDUP_REMOVED lines=45> */
[-C--:B------:R-:W-:Y:S01]  /*0620*/  LEA.HI.X.SX32 R47, R17, R7.reuse, 0x1, P0 ;  /* 0x00000007112f7211 */ /* 0x080fe200000f0eff */
[----:B------:R-:W-:Y:S01]  /*0630*/  IMAD R143, R59, 0x3c, RZ ;  /* 0x0000003c3b8f7824 */ /* 0x000fe200078e02ff */
[-C--:B------:R-:W-:Y:S01]  /*0640*/  IADD3 R72, P5, R29, R6.reuse, RZ ;  /* 0x000000061d487210 */ /* 0x080fe20007fbe0ff */
[----:B------:R-:W-:Y:S01]  /*0650*/  IMAD R89, R59, 0x1f, RZ ;  /* 0x0000001f3b597824 */ /* 0x000fe200078e02ff */
[-C--:B------:R-:W-:Y:S01]  /*0660*/  LEA.HI.X.SX32 R13, R55, R7.reuse, 0x1, P6 ;  /* 0x00000007370d7211 */ /* 0x080fe200030f0eff */
[C---:B------:R-:W-:Y:S01]  /*0670*/  IMAD R147, R59.reuse, 0x3e, RZ ;  /* 0x0000003e3b937824 */ /* 0x040fe200078e02ff */
[CC--:B------:R-:W-:Y:S01]  /*0680*/  LEA R70, P6, R59.reuse, R6.reuse, 0x2 ;  /* 0x000000063b467211 */ /* 0x0c0fe200078c10ff */
[----:B------:R-:W-:Y:S01]  /*0690*/  IMAD R91, R59, 0x21, RZ ;  /* 0x000000213b5b7824 */ /* 0x000fe200078e02ff */
[-C--:B------:R-:W-:Y:S01]  /*06a0*/  LEA.HI.X.SX32 R17, R57, R7.reuse, 0x1, P4 ;  /* 0x0000000739117211 */ /* 0x080fe200020f0eff */
[----:B------:R-:W-:Y:S01]  /*06b0*/  IMAD R95, R59, 0x23, RZ ;  /* 0x000000233b5f7824 */ /* 0x000fe200078e02ff */
[-C--:B------:R-:W-:Y:S01]  /*06c0*/  LEA.HI.X.SX32 R45, R45, R7.reuse, 0x1, P3 ;  /* 0x000000072d2d7211 */ /* 0x080fe200018f0eff */
[C---:B------:R-:W-:Y:S01]  /*06d0*/  IMAD R99, R59.reuse, 0x25, RZ ;  /* 0x000000253b637824 */ /* 0x040fe200078e02ff */
[CC--:B------:R-:W-:Y:S01]  /*06e0*/  LEA R68, P4, R59.reuse, R6.reuse, 0x3 ;  /* 0x000000063b447211 */ /* 0x0c0fe200078818ff */
[----:B------:R-:W-:Y:S01]  /*06f0*/  IMAD R107, R59, 0x4a, RZ ;  /* 0x0000004a3b6b7824 */ /* 0x000fe200078e02ff */
[-C--:B------:R-:W-:Y:S01]  /*0700*/  IADD3 R42, P3, R73, R6.reuse, RZ ;  /* 0x00000006492a7210 */ /* 0x080fe20007f7e0ff */
[----:B------:R-:W-:Y:S01]  /*0710*/  IMAD R127, R59, 0x4c, RZ ;  /* 0x0000004c3b7f7824 */ /* 0x000fe200078e02ff */
[-C--:B------:R-:W-:Y:S01]  /*0720*/  IADD3 R40, P0, R71, R6.reuse, RZ ;  /* 0x0000000647287210 */ /* 0x080fe20007f1e0ff */
[C---:B------:R-:W-:Y:S01]  /*0730*/  IMAD R103, R59.reuse, 0x27, RZ ;  /* 0x000000273b677824 */ /* 0x040fe200078e02ff */
[CC--:B------:R-:W-:Y:S01]  /*0740*/  LEA.HI.X.SX32 R73, R59.reuse, R7.reuse, 0x1, P5 ;  /* 0x000000073b497211 */ /* 0x0c0fe200028f0eff */
        /* <DEDUP_REMOVED lines=37> */
[----:B------:R-:W-:Y:S01]  /*09a0*/  LEA.HI.X.SX32 R95, R109, R7, 0x1, P1 ;  /* 0x000000076d5f7211 */ /* 0x000fe200008f0eff */
[----:B------:R-:W-:Y:S01]  /*09b0*/  IMAD R175, R59, 0x6a, RZ ;  /* 0x0000006a3baf7824 */ /* 0x000fe200078e02ff */
[----:B------:R-:W-:Y:S01]  /*09c0*/  IADD3 R122, P1, R169, R6, RZ ;  /* 0x00000006a97a7210 */ /* 0x000fe20007f3e0ff */
[C---:B------:R-:W-:Y:S01]  /*09d0*/  IMAD R177, R59.reuse, 0x6c, RZ ;  /* 0x0000006c3bb17824 */ /* 0x040fe200078e02ff */
[----:B------:R-:W2:Y:S01]  /*09e0*/  LDG.E.U16 R14, [R14.64] ;  /* 0x000000060e0e7981 */ /* 0x000ea2000c1e1500 */
[----:B------:R-:W-:-:S02]  /*09f0*/  IMAD R135, R59, 0x37, RZ ;  /* 0x000000373b877824 */ /* 0x000fc400078e02ff */
[C---:B------:R-:W-:Y:S01]  /*0a00*/  IMAD R179, R59.reuse, 0x6e, RZ ;  /* 0x0000006e3bb37824 */ /* 0x040fe200078e02ff */
[----:B------:R-:W3:Y:S01]  /*0a10*/  LDG.E.U16 R18, [R18.64] ;  /* 0x0000000612127981 */ /* 0x000ee2000c1e1500 */
[C---:B------:R-:W-:Y:S02]  /*0a20*/  IMAD R137, R59.reuse, 0x39, RZ ;  /* 0x000000393b897824 */ /* 0x040fe400078e02ff */
[C---:B------:R-:W-:Y:S01]  /*0a30*/  IMAD R183, R59.reuse, 0x72, RZ ;  /* 0x000000723bb77824 */ /* 0x040fe200078e02ff */
[----:B------:R-:W4:Y:S01]  /*0a40*/  LDG.E.U16 R20, [R20.64] ;  /* 0x0000000614147981 */ /* 0x000f22000c1e1500 */
[C---:B------:R-:W-:Y:S02]  /*0a50*/  IMAD R185, R59.reuse, 0x74, RZ ;  /* 0x000000743bb97824 */ /* 0x040fe400078e02ff */
[C---:B------:R-:W-:Y:S01]  /*0a60*/  IMAD R141, R59.reuse, 0x3b, RZ ;  /* 0x0000003b3b8d7824 */ /* 0x040fe200078e02ff */
[----:B------:R0:W5:Y:S01]  /*0a70*/  LDG.E.U16 R8, [R8.64] ;  /* 0x0000000608087981 */ /* 0x000162000c1e1500 */
[----:B------:R-:W-:-:S02]  /*0a80*/  IMAD R187, R59, 0x76, RZ ;  /* 0x000000763bbb7824 */ /* 0x000fc400078e02ff */
[C---:B------:R-:W-:Y:S01]  /*0a90*/  IMAD R189, R59.reuse, 0x78, RZ ;  /* 0x000000783bbd7824 */ /* 0x040fe200078e02ff */
[----:B------:R-:W5:Y:S01]  /*0aa0*/  LDG.E.U16 R38, [R38.64] ;  /* 0x0000000626267981 */ /* 0x000f62000c1e1500 */
[C---:B------:R-:W-:Y:S02]  /*0ab0*/  IMAD R145, R59.reuse, 0x3d, RZ ;  /* 0x0000003d3b917824 */ /* 0x040fe400078e02ff */
[C---:B------:R-:W-:Y:S01]  /*0ac0*/  IMAD R191, R59.reuse, 0x7a, RZ ;  /* 0x0000007a3bbf7824 */ /* 0x040fe200078e02ff */
[----:B------:R1:W5:Y:S01]  /*0ad0*/  LDG.E.U16 R10, [R10.64] ;  /* 0x000000060a0a7981 */ /* 0x000362000c1e1500 */
[----:B------:R-:W-:Y:S01]  /*0ae0*/  IMAD R193, R59, 0x7c, RZ ;  /* 0x0000007c3bc17824 */ /* 0x000fe200078e02ff */
[-C--:B------:R-:W-:Y:S02]  /*0af0*/  LEA.HI.X.SX32 R59, R43, R7.reuse, 0x1, P6 ;  /* 0x000000072b3b7211 */ /* 0x080fe400030f0eff */
[----:B------:R-:W-:Y:S01]  /*0b00*/  IADD3 R50, P6, R93, R6, RZ ;  /* 0x000000065d327210 */ /* 0x000fe20007fde0ff */
[----:B------:R0:W5:Y:S01]  /*0b10*/  LDG.E.U16 R12, [R12.64] ;  /* 0x000000060c0c7981 */ /* 0x000162000c1e1500 */
[----:B------:R-:W-:-:S02]  /*0b20*/  LEA.HI.X.SX32 R43, R97, R7, 0x1, P3 ;  /* 0x00000007612b7211 */ /* 0x000fc400018f0eff */
[-C--:B------:R-:W-:Y:S01]  /*0b30*/  LEA.HI.X.SX32 R51, R61, R7.reuse, 0x1, P6 ;  /* 0x000000073d337211 */ /* 0x080fe200030f0eff */
[----:B------:R-:W5:Y:S01]  /*0b40*/  LDG.E.U16 R72, [R72.64] ;  /* 0x0000000648487981 */ /* 0x000f62000c1e1500 */
[-C--:B------:R-:W-:Y:S02]  /*0b50*/  IADD3 R64, P6, R109, R6.reuse, RZ ;  /* 0x000000066d407210 */ /* 0x080fe40007fde0ff */
[-C--:B------:R-:W-:Y:S01]  /*0b60*/  LEA.HI.X.SX32 R61, R63, R7.reuse, 0x1, P4 ;  /* 0x000000073f3d7211 */ /* 0x080fe200020f0eff */
[----:B------:R-:W5:Y:S01]  /*0b70*/  LDG.E.U16 R54, [R54.64] ;  /* 0x0000000636367981 */ /* 0x000f62000c1e1500 */
[-C--:B------:R-:W-:Y:S02]  /*0b80*/  IADD3 R66, P4, R113, R6.reuse, RZ ;  /* 0x0000000671427210 */ /* 0x080fe40007f9e0ff */
[----:B------:R-:W-:Y:S01]  /*0b90*/  LEA.HI.X.SX32 R63, R65, R7, 0x1, P5 ;  /* 0x00000007413f7211 */ /* 0x000fe200028f0eff */
[----:B------:R-:W5:Y:S01]  /*0ba0*/  LDG.E.U16 R50, [R50.64] ;  /* 0x0000000632327981 */ /* 0x000f62000c1e1500 */
[----:B------:R-:W-:-:S02]  /*0bb0*/  IADD3 R74, P5, R117, R6, RZ ;  /* 0x00000006754a7210 */ /* 0x000fc40007fbe0ff */
        /* <DEDUP_REMOVED lines=32> */
[----:B------:R-:W-:Y:S02]  /*0dc0*/  LEA.HI.X.SX32 R107, R105, R7, 0x1, P2 ;  /* 0x00000007696b7211 */ /* 0x000fe400010f0eff */
[-C--:B------:R-:W-:Y:S01]  /*0dd0*/  IADD3 R100, P4, R161, R6.reuse, RZ ;  /* 0x00000006a1647210 */ /* 0x080fe20007f9e0ff */
[----:B------:R-:W5:Y:S01]  /*0de0*/  LDG.E.U16 R80, [R80.64] ;  /* 0x0000000650507981 */ /* 0x000f62000c1e1500 */
[----:B------:R-:W-:-:S02]  /*0df0*/  IADD3 R126, P2, R167, R6, RZ ;  /* 0x00000006a77e7210 */ /* 0x000fc40007f5e0ff */
[-C--:B------:R-:W-:Y:S01]  /*0e00*/  IADD3 R96, P3, R157, R6.reuse, RZ ;  /* 0x000000069d607210 */ /* 0x080fe20007f7e0ff */
[----:B------:R-:W5:Y:S01]  /*0e10*/  LDG.E.U16 R106, [R106.64] ;  /* 0x000000066a6a7981 */ /* 0x000f62000c1e1500 */
[-C--:B------:R-:W-:Y:S02]  /*0e20*/  LEA.HI.X.SX32 R99, R111, R7.reuse, 0x1, P0 ;  /* 0x000000076f637211 */ /* 0x080fe400000f0eff */
        /* <DEDUP_REMOVED lines=8> */
[-C--:B------:R-:W-:Y:S02]  /*0eb0*/  LEA.HI.X.SX32 R127, R121, R7.reuse, 0x1, P2 ;  /* 0x00000007797f7211 */ /* 0x080fe400010f0eff */
[-C--:B------:R-:W-:Y:S01]  /*0ec0*/  LEA.HI.X.SX32 R97, R113, R7.reuse, 0x1, P3 ;  /* 0x0000000771617211 */ /* 0x080fe200018f0eff */
[----:B------:R-:W5:Y:S01]  /*0ed0*/  LDG.E.U16 R36, [R36.64] ;  /* 0x0000000624247981 */ /* 0x000f62000c1e1500 */
[-C--:B------:R-:W-:Y:S02]  /*0ee0*/  IADD3 R110, P4, R177, R6.reuse, RZ ;  /* 0x00000006b16e7210 */ /* 0x080fe40007f9e0ff */
[----:B------:R-:W-:Y:S01]  /*0ef0*/  IADD3 R130, P2, R183, R6, RZ ;  /* 0x00000006b7827210 */ /* 0x000fe20007f5e0ff */
[----:B------:R-:W5:Y:S01]  /*0f00*/  LDG.E.U16 R126, [R126.64] ;  /* 0x000000067e7e7981 */ /* 0x000f62000c1e1500 */
[----:B------:R-:W-:-:S02]  /*0f10*/  LEA.HI.X.SX32 R123, R123, R7, 0x1, P1 ;  /* 0x000000077b7b7211 */ /* 0x000fc400008f0eff */
[-C--:B------:R-:W-:Y:S01]  /*0f20*/  IADD3 R114, P3, R173, R6.reuse, RZ ;  /* 0x00000006ad727210 */ /* 0x080fe20007f7e0ff */
[----:B------:R-:W5:Y:S01]  /*0f30*/  LDG.E.U16 R48, [R48.64] ;  /* 0x0000000630307981 */ /* 0x000f62000c1e1500 */
[-C--:B------:R-:W-:Y:S02]  /*0f40*/  IADD3 R132, P1, R185, R6.reuse, RZ ;  /* 0x00000006b9847210 */ /* 0x080fe40007f3e0ff */
[-C--:B------:R-:W-:Y:S01]  /*0f50*/  LEA.HI.X.SX32 R117, R125, R7.reuse, 0x1, P0 ;  /* 0x000000077d757211 */ /* 0x080fe200000f0eff */
[----:B------:R0:W5:Y:S01]  /*0f60*/  LDG.E.U16 R123, [R122.64] ;  /* 0x000000067a7b7981 */ /* 0x000162000c1e1500 */
[-C--:B------:R-:W-:Y:S02]  /*0f70*/  IADD3 R104, P5, R163, R6.reuse, RZ ;  /* 0x00000006a3687210 */ /* 0x080fe40007fbe0ff */
[----:B------:R-:W-:Y:S01]  /*0f80*/  IADD3 R128, P0, R187, R6, RZ ;  /* 0x00000006bb807210 */ /* 0x000fe20007f1e0ff */
[----:B------:R-:W5:Y:S01]  /*0f90*/  LDG.E.U16 R116, [R116.64] ;  /* 0x0000000674747981 */ /* 0x000f62000c1e1500 */
[----:B------:R-:W-:-:S02]  /*0fa0*/  LEA.HI.X.SX32 R113, R131, R7, 0x1, P6 ;  /* 0x0000000783717211 */ /* 0x000fc400030f0eff */
[-C--:B------:R-:W-:Y:S01]  /*0fb0*/  LEA.HI.X.SX32 R111, R133, R7.reuse, 0x1, P4 ;  /* 0x00000007856f7211 */ /* 0x080fe200020f0eff */
[----:B------:R-:W5:Y:S01]  /*0fc0*/  LDG.E.U16 R68, [R68.64] ;  /* 0x0000000644447981 */ /* 0x000f62000c1e1500 */
[-C--:B------:R-:W-:Y:S02]  /*0fd0*/  LEA.HI.X.SX32 R131, R137, R7.reuse, 0x1, P2 ;  /* 0x0000000789837211 */ /* 0x080fe400010f0eff */
[-C--:B------:R-:W-:Y:S01]  /*0fe0*/  LEA.HI.X.SX32 R115, R129, R7.reuse, 0x1, P3 ;  /* 0x0000000781737211 */ /* 0x080fe200018f0eff */
[----:B------:R-:W5:Y:S01]  /*0ff0*/  LDG.E.U16 R42, [R42.64] ;  /* 0x000000062a2a7981 */ /* 0x000f62000c1e1500 */
[-C--:B------:R-:W-:Y:S02]  /*1000*/  LEA.HI.X.SX32 R133, R139, R7.reuse, 0x1, P1 ;  /* 0x000000078b857211 */ /* 0x080fe400008f0eff */
[----:B------:R-:W-:Y:S01]  /*1010*/  LEA.HI.X.SX32 R105, R119, R7, 0x1, P5 ;  /* 0x0000000777697211 */ /* 0x000fe200028f0eff */
[----:B------:R-:W5:Y:S01]  /*1020*/  LDG.E.U16 R130, [R130.64] ;  /* 0x0000000682827981 */ /* 0x000f62000c1e1500 */
[----:B------:R-:W-:-:S02]  /*1030*/  IADD3 R124, P3, R189, R6, RZ ;  /* 0x00000006bd7c7210 */ /* 0x000fc40007f7e0ff */
[-C--:B------:R-:W-:Y:S01]  /*1040*/  LEA.HI.X.SX32 R129, R141, R7.reuse, 0x1, P0 ;  /* 0x000000078d817211 */ /* 0x080fe200000f0eff */
[----:B------:R0:W5:Y:S01]  /*1050*/  LDG.E.U16 R132, [R132.64] ;  /* 0x0000000684847981 */ /* 0x000162000c1e1500 */
[-C--:B------:R-:W-:Y:S02]  /*1060*/  IADD3 R108, P5, R179, R6.reuse, RZ ;  /* 0x00000006b36c7210 */ /* 0x080fe40007fbe0ff */
[-C--:B------:R-:W-:Y:S01]  /*1070*/  IADD3 R120, P6, R191, R6.reuse, RZ ;  /* 0x00000006bf787210 */ /* 0x080fe20007fde0ff */
[----:B------:R-:W5:Y:S01]  /*1080*/  LDG.E.U16 R128, [R128.64] ;  /* 0x0000000680807981 */ /* 0x000f62000c1e1500 */
[----:B------:R-:W-:Y:S02]  /*1090*/  IADD3 R118, P4, R193, R6, RZ ;  /* 0x00000006c1767210 */ /* 0x000fe40007f9e0ff */
[-C--:B------:R-:W-:Y:S01]  /*10a0*/  LEA.HI.X.SX32 R125, R143, R7.reuse, 0x1, P3 ;  /* 0x000000078f7d7211 */ /* 0x080fe200018f0eff */
[----:B------:R0:W5:Y:S01]  /*10b0*/  LDG.E.U16 R6, [R6.64] ;  /* 0x0000000606067981 */ /* 0x000162000c1e1500 */
[----:B------:R-:W-:-:S02]  /*10c0*/  LEA.HI.X.SX32 R121, R145, R7, 0x1, P6 ;  /* 0x0000000791797211 */ /* 0x000fc400030f0eff */
[-C--:B------:R-:W-:Y:S01]  /*10d0*/  LEA.HI.X.SX32 R119, R147, R7.reuse, 0x1, P4 ;  /* 0x0000000793777211 */ /* 0x080fe200020f0eff */
[----:B------:R-:W5:Y:S01]  /*10e0*/  LDG.E.U16 R96, [R96.64] ;  /* 0x0000000660607981 */ /* 0x000f62000c1e1500 */
[----:B------:R-:W-:-:S03]  /*10f0*/  LEA.HI.X.SX32 R109, R135, R7, 0x1, P5 ;  /* 0x00000007876d7211 */ /* 0x000fc600028f0eff */
[----:B------:R-:W5:Y:S04]  /*1100*/  LDG.E.U16 R114, [R114.64] ;  /* 0x0000000672727981 */ /* 0x000f68000c1e1500 */
[----:B------:R-:W5:Y:S04]  /*1110*/  LDG.E.U16 R124, [R124.64] ;  /* 0x000000067c7c7981 */ /* 0x000f68000c1e1500 */
[----:B------:R0:W5:Y:S04]  /*1120*/  LDG.E.U16 R22, [R22.64] ;  /* 0x0000000616167981 */ /* 0x000168000c1e1500 */
[----:B------:R-:W5:Y:S04]  /*1130*/  LDG.E.U16 R56, [R56.64] ;  /* 0x0000000638387981 */ /* 0x000f68000c1e1500 */
[----:B------:R-:W5:Y:S04]  /*1140*/  LDG.E.U16 R64, [R64.64] ;  /* 0x0000000640407981 */ /* 0x000f68000c1e1500 */
[----:B------:R-:W5:Y:S04]  /*1150*/  LDG.E.U16 R82, [R82.64] ;  /* 0x0000000652527981 */ /* 0x000f68000c1e1500 */
[----:B------:R-:W5:Y:S04]  /*1160*/  LDG.E.U16 R88, [R88.64] ;  /* 0x0000000658587981 */ /* 0x000f68000c1e1500 */
        /* <DEDUP_REMOVED lines=18> */
[----:B------:R-:W5:Y:S01]  /*1290*/  LDG.E.U16 R16, [R16.64] ;  /* 0x0000000610107981 */ /* 0x000f62000c1e1500 */
[----:B0-----:R-:W-:-:S04]  /*12a0*/  LOP3.LUT R122, R0, 0xff, RZ, 0xc0, !PT ;  /* 0x000000ff007a7812 */ /* 0x001fc800078ec0ff */
[----:B------:R-:W-:-:S04]  /*12b0*/  SHF.L.U32 R13, R122, 0x1, RZ ;  /* 0x000000017a0d7819 */ /* 0x000fc800000006ff */
[C---:B------:R-:W-:Y:S02]  /*12c0*/  LOP3.LUT R7, R13.reuse, 0x10, RZ, 0x3c, !PT ;  /* 0x000000100d077812 */ /* 0x040fe400078e3cff */
[C---:B------:R-:W-:Y:S02]  /*12d0*/  LOP3.LUT R9, R13.reuse, 0x20, RZ, 0x3c, !PT ;  /* 0x000000200d097812 */ /* 0x040fe400078e3cff */
[----:B-1----:R-:W-:Y:S01]  /*12e0*/  LOP3.LUT R11, R13, 0x30, RZ, 0x3c, !PT ;  /* 0x000000300d0b7812 */ /* 0x002fe200078e3cff */
[----:B--2---:R-:W-:Y:S04]  /*12f0*/  STS.U16 [R13+0x1000], R14 ;  /* 0x0010000e0d007388 */ /* 0x004fe80000000400 */
[----:B---3--:R-:W-:Y:S04]  /*1300*/  STS.U16 [R13+0x2000], R18 ;  /* 0x002000120d007388 */ /* 0x008fe80000000400 */
[----:B----4-:R-:W-:Y:S04]  /*1310*/  STS.U16 [R13+0x4000], R20 ;  /* 0x004000140d007388 */ /* 0x010fe80000000400 */
[----:B-----5:R0:W-:Y:S04]  /*1320*/  STS.U16 [R13+0x5000], R8 ;  /* 0x005000080d007388 */ /* 0x0201e80000000400 */
[----:B------:R-:W-:Y:S04]  /*1330*/  STS.U16 [R13+0x3000], R38 ;  /* 0x003000260d007388 */ /* 0x000fe80000000400 */
[----:B------:R1:W-:Y:S04]  /*1340*/  STS.U16 [R13+0x6000], R10 ;  /* 0x0060000a0d007388 */ /* 0x0003e80000000400 */
[----:B------:R-:W-:Y:S01]  /*1350*/  STS.U16 [R13+0x7000], R12 ;  /* 0x0070000c0d007388 */ /* 0x000fe20000000400 */
[----:B------:R-:W-:-:S02]  /*1360*/  MOV R121, 0x3f800000 ;  /* 0x3f80000000797802 */ /* 0x000fc40000000f00 */
[----:B------:R-:W-:Y:S02]  /*1370*/  MOV R133, 0xff800000 ;  /* 0xff80000000857802 */ /* 0x000fe40000000f00 */
[----:B------:R-:W-:Y:S02]  /*1380*/  MOV R145, 0xff800000 ;  /* 0xff80000000917802 */ /* 0x000fe40000000f00 */
[----:B------:R-:W-:Y:S02]  /*1390*/  MOV R148, 0xff800000 ;  /* 0xff80000000947802 */ /* 0x000fe40000000f00 */
[----:B------:R-:W-:Y:S02]  /*13a0*/  MOV R23, 0x3f800000 ;  /* 0x3f80000000177802 */ /* 0x000fe40000000f00 */
[C---:B0-----:R-:W-:Y:S02]  /*13b0*/  LOP3.LUT R8, R0.reuse, 0x3, RZ, 0xc0, !PT ;  /* 0x0000000300087812 */ /* 0x041fe400078ec0ff */
[----:B-1----:R-:W-:Y:S01]  /*13c0*/  SHF.L.U32 R10, R0, 0x3, RZ ;  /* 0x00000003000a7819 */ /* 0x002fe200000006ff */
[----:B------:R-:W-:Y:S04]  /*13d0*/  STS.U16 [R13], R6 ;  /* 0x000000060d007388 */ /* 0x000fe80000000400 */
[----:B------:R-:W-:Y:S04]  /*13e0*/  STS.U16 [R7+0x200], R72 ;  /* 0x0002004807007388 */ /* 0x000fe80000000400 */
[----:B------:R-:W-:Y:S04]  /*13f0*/  STS.U16 [R7+0x1200], R54 ;  /* 0x0012003607007388 */ /* 0x000fe80000000400 */
[----:B------:R-:W-:Y:S04]  /*1400*/  STS.U16 [R7+0x2200], R50 ;  /* 0x0022003207007388 */ /* 0x000fe80000000400 */
[----:B------:R-:W-:Y:S04]  /*1410*/  STS.U16 [R7+0x3200], R76 ;  /* 0x0032004c07007388 */ /* 0x000fe80000000400 */
[----:B------:R-:W-:Y:S04]  /*1420*/  STS.U16 [R7+0x4200], R28 ;  /* 0x0042001c07007388 */ /* 0x000fe80000000400 */
[----:B------:R-:W-:Y:S04]  /*1430*/  STS.U16 [R7+0x5200], R106 ;  /* 0x0052006a07007388 */ /* 0x000fe80000000400 */
[----:B------:R-:W-:Y:S04]  /*1440*/  STS.U16 [R7+0x6200], R126 ;  /* 0x0062007e07007388 */ /* 0x000fe80000000400 */
[----:B------:R0:W-:Y:S04]  /*1450*/  STS.U16 [R7+0x7200], R130 ;  /* 0x0072008207007388 */ /* 0x0001e80000000400 */
[----:B------:R-:W-:Y:S04]  /*1460*/  STS.U16 [R9+0x400], R70 ;  /* 0x0004004609007388 */ /* 0x000fe80000000400 */
[----:B------:R-:W-:Y:S01]  /*1470*/  STS.U16 [R9+0x1400], R24 ;  /* 0x0014001809007388 */ /* 0x000fe20000000400 */
[----:B0-----:R-:W-:-:S03]  /*1480*/  LOP3.LUT R7, R13, 0x40, RZ, 0x3c, !PT ;  /* 0x000000400d077812 */ /* 0x001fc600078e3cff */
        /* <DEDUP_REMOVED lines=15> */
[----:B------:R-:W-:Y:S01]  /*1580*/  STS.U16 [R7+0x800], R68 ;  /* 0x0008004407007388 */ /* 0x000fe20000000400 */
[----:B0-----:R-:W-:-:S03]  /*1590*/  LOP3.LUT R11, R13, 0x60, RZ, 0x3c, !PT ;  /* 0x000000600d0b7812 */ /* 0x001fc600078e3cff */
[----:B------:R-:W-:Y:S04]  /*15a0*/  STS.U16 [R7+0x1800], R36 ;  /* 0x0018002407007388 */ /* 0x000fe80000000400 */
        /* <DEDUP_REMOVED lines=21> */
[----:B------:R0:W-:Y:S02]  /*1700*/  STS.U16 [R11+0x7c00], R118 ;  /* 0x007c00760b007388 */ /* 0x0001e40000000400 */
[----:B0-----:R-:W-:-:S04]  /*1710*/  SHF.L.U32 R11, R5, 0x8, RZ ;  /* 0x00000008050b7819 */ /* 0x001fc800000006ff */
[----:B------:R-:W-:-:S04]  /*1720*/  IADD3 R5, R11, 0x100, RZ ;  /* 0x000001000b057810 */ /* 0x000fc80007ffe0ff */
[----:B------:R-:W-:Y:S02]  /*1730*/  ISETP.GE.AND P0, PT, R5, 0x1, PT ;  /* 0x000000010500780c */ /* 0x000fe40003f06270 */
[----:B------:R-:W-:Y:S01]  /*1740*/  LOP3.LUT R7, R13, 0x70, RZ, 0x3c, !PT ;  /* 0x000000700d077812 */ /* 0x000fe200078e3cff */
[----:B------:R-:W-:Y:S01]  /*1750*/  IMAD.MOV.U32 R132, RZ, RZ, -0x800000 ;  /* 0xff800000ff847424 */ /* 0x000fe200078e00ff */
[----:B------:R-:W-:Y:S01]  /*1760*/  MOV R120, 0x3f800000 ;  /* 0x3f80000000787802 */ /* 0x000fe20000000f00 */
[----:B------:R-:W-:Y:S01]  /*1770*/  CS2R R56, SRZ ;  /* 0x0000000000387805 */ /* 0x000fe2000001ff00 */
[----:B------:R-:W-:Y:S01]  /*1780*/  MOV R22, 0x3f800000 ;  /* 0x3f80000000167802 */ /* 0x000fe20000000f00 */
[----:B------:R-:W-:Y:S01]  /*1790*/  STS.U16 [R7+0xe00], R46 ;  /* 0x000e002e07007388 */ /* 0x000fe20000000400 */
[----:B------:R-:W-:Y:S01]  /*17a0*/  CS2R R58, SRZ ;  /* 0x00000000003a7805 */ /* 0x000fe2000001ff00 */
[----:B------:R-:W-:Y:S01]  /*17b0*/  CS2R R60, SRZ ;  /* 0x00000000003c7805 */ /* 0x000fe2000001ff00 */
[----:B------:R-:W-:Y:S01]  /*17c0*/  CS2R R62, SRZ ;  /* 0x00000000003e7805 */ /* 0x000fe2000001ff00 */
[----:B------:R-:W-:Y:S01]  /*17d0*/  STS.U16 [R7+0x1e00], R52 ;  /* 0x001e003407007388 */ /* 0x000fe20000000400 */
[----:B------:R-:W-:Y:S01]  /*17e0*/  CS2R R64, SRZ ;  /* 0x0000000000407805 */ /* 0x000fe2000001ff00 */
[----:B------:R-:W-:Y:S01]  /*17f0*/  CS2R R66, SRZ ;  /* 0x0000000000427805 */ /* 0x000fe2000001ff00 */
[----:B------:R-:W-:Y:S01]  /*1800*/  CS2R R68, SRZ ;  /* 0x0000000000447805 */ /* 0x000fe2000001ff00 */
[----:B------:R0:W-:Y:S01]  /*1810*/  STS.U16 [R7+0x2e00], R74 ;  /* 0x002e004a07007388 */ /* 0x0001e20000000400 */
        /* <DEDUP_REMOVED lines=9> */
[----:B0-----:R-:W-:Y:S01]  /*18b0*/  CS2R R74, SRZ ;  /* 0x00000000004a7805 */ /* 0x001fe2000001ff00 */
[----:B------:R-:W-:Y:S01]  /*18c0*/  CS2R R88, SRZ ;  /* 0x0000000000587805 */ /* 0x000fe2000001ff00 */
[----:B------:R0:W-:Y:S01]  /*18d0*/  STS.U16 [R7+0x5e00], R104 ;  /* 0x005e006807007388 */ /* 0x0001e20000000400 */
[----:B------:R-:W-:Y:S01]  /*18e0*/  CS2R R90, SRZ ;  /* 0x00000000005a7805 */ /* 0x000fe2000001ff00 */
[----:B-1----:R-:W-:Y:S01]  /*18f0*/  CS2R R86, SRZ ;  /* 0x0000000000567805 */ /* 0x002fe2000001ff00 */
[----:B------:R-:W-:Y:S01]  /*1900*/  CS2R R94, SRZ ;  /* 0x00000000005e7805 */ /* 0x000fe2000001ff00 */
[----:B------:R1:W-:Y:S01]  /*1910*/  STS.U16 [R7+0x6e00], R108 ;  /* 0x006e006c07007388 */ /* 0x0003e20000000400 */
[----:B------:R-:W-:Y:S01]  /*1920*/  CS2R R96, SRZ ;  /* 0x0000000000607805 */ /* 0x000fe2000001ff00 */
[----:B--2---:R-:W-:Y:S01]  /*1930*/  CS2R R92, SRZ ;  /* 0x00000000005c7805 */ /* 0x004fe2000001ff00 */
[----:B------:R-:W-:Y:S01]  /*1940*/  CS2R R98, SRZ ;  /* 0x0000000000627805 */ /* 0x000fe2000001ff00 */
[----:B------:R2:W-:Y:S01]  /*1950*/  STS.U16 [R7+0x7e00], R16 ;  /* 0x007e001007007388 */ /* 0x0005e20000000400 */
[----:B------:R-:W-:Y:S01]  /*1960*/  CS2R R100, SRZ ;  /* 0x0000000000647805 */ /* 0x000fe2000001ff00 */
[----:B------:R-:W-:Y:S01]  /*1970*/  CS2R R102, SRZ ;  /* 0x0000000000667805 */ /* 0x000fe2000001ff00 */
[----:B0-----:R-:W-:Y:S01]  /*1980*/  CS2R R104, SRZ ;  /* 0x0000000000687805 */ /* 0x001fe2000001ff00 */
[----:B------:R-:W-:Y:S01]  /*1990*/  CS2R R106, SRZ ;  /* 0x00000000006a7805 */ /* 0x000fe2000001ff00 */
[----:B------:R-:W-:Y:S01]  /*19a0*/  CS2R R110, SRZ ;  /* 0x00000000006e7805 */ /* 0x000fe2000001ff00 */
[----:B-1----:R-:W-:Y:S01]  /*19b0*/  CS2R R108, SRZ ;  /* 0x00000000006c7805 */ /* 0x002fe2000001ff00 */
[----:B------:R-:W-:Y:S01]  /*19c0*/  CS2R R112, SRZ ;  /* 0x0000000000707805 */ /* 0x000fe2000001ff00 */
[----:B------:R-:W-:Y:S01]  /*19d0*/  CS2R R114, SRZ ;  /* 0x0000000000727805 */ /* 0x000fe2000001ff00 */
[----:B------:R-:W-:Y:S01]  /*19e0*/  CS2R R116, SRZ ;  /* 0x0000000000747805 */ /* 0x000fe2000001ff00 */
[----:B------:R-:W-:Y:S01]  /*19f0*/  CS2R R118, SRZ ;  /* 0x0000000000767805 */ /* 0x000fe2000001ff00 */
[----:B------:R-:W-:-:S02]  /*1a00*/  LOP3.LUT R6, R0, 0xe0, RZ, 0xc0, !PT ;  /* 0x000000e000067812 */ /* 0x000fc400078ec0ff */
[C---:B--2---:R-:W-:Y:S02]  /*1a10*/  LOP3.LUT R7, R0.reuse, 0x1c, RZ, 0xc0, !PT ;  /* 0x0000001c00077812 */ /* 0x044fe400078ec0ff */
[----:B------:R-:W-:Y:S01]  /*1a20*/  SHF.L.U32 R9, R0, 0x1, RZ ;  /* 0x0000000100097819 */ /* 0x000fe200000006ff */
[----:B------:R-:W-:Y:S05]  /*1a30*/  @!P0 BRA `(.L_x_0) ;  /* 0x00002cd000008947 */ /* 0x000fea0003800000 */
[----:B------:R-:W-:Y:S01]  /*1a40*/  SHF.R.U32.HI R12, RZ, 0x1, R6 ;  /* 0x00000001ff0c7819 */ /* 0x000fe20000011606 */
[----:B------:R-:W-:Y:S01]  /*1a50*/  CS2R R56, SRZ ;  /* 0x0000000000387805 */ /* 0x000fe2000001ff00 */
[C---:B------:R-:W-:Y:S01]  /*1a60*/  LOP3.LUT R24, R0.reuse, 0x7, RZ, 0xc0, !PT ;  /* 0x0000000700187812 */ /* 0x040fe200078ec0ff */
[----:B------:R-:W-:Y:S01]  /*1a70*/  CS2R R58, SRZ ;  /* 0x00000000003a7805 */ /* 0x000fe2000001ff00 */
[----:B------:R-:W-:Y:S01]  /*1a80*/  LOP3.LUT R4, R0, 0xc0, RZ, 0xc0, !PT ;  /* 0x000000c000047812 */ /* 0x000fe200078ec0ff */
[----:B------:R-:W-:Y:S01]  /*1a90*/  CS2R R60, SRZ ;  /* 0x00000000003c7805 */ /* 0x000fe2000001ff00 */
[----:B------:R-:W-:Y:S01]  /*1aa0*/  LOP3.LUT R15, R9, 0x10, RZ, 0xc0, !PT ;  /* 0x00000010090f7812 */ /* 0x000fe200078ec0ff */
[----:B------:R-:W-:Y:S01]  /*1ab0*/  IMAD R14, R24, 0x210, RZ ;  /* 0x00000210180e7824 */ /* 0x000fe200078e02ff */
[----:B------:R-:W-:Y:S01]  /*1ac0*/  LEA.HI R12, R7, R12, RZ, 0x1e ;  /* 0x0000000c070c7211 */ /* 0x000fe200078ff0ff */
[----:B------:R-:W-:Y:S01]  /*1ad0*/  CS2R R62, SRZ ;  /* 0x00000000003e7805 */ /* 0x000fe2000001ff00 */
[----:B------:R-:W-:Y:S01]  /*1ae0*/  SHF.R.U32.HI R4, RZ, 0x2, R4 ;  /* 0x00000002ff047819 */ /* 0x000fe20000011604 */
[----:B------:R-:W-:Y:S01]  /*1af0*/  CS2R R64, SRZ ;  /* 0x0000000000407805 */ /* 0x000fe2000001ff00 */
[----:B------:R-:W-:Y:S01]  /*1b00*/  LOP3.LUT R15, R15, 0xe0, R0, 0xf8, !PT ;  /* 0x000000e00f0f7812 */ /* 0x000fe200078ef800 */
[----:B------:R-:W-:Y:S01]  /*1b10*/  IMAD.IADD R11, R11, 0x1, R12 ;  /* 0x000000010b0b7824 */ /* 0x000fe200078e020c */
[----:B------:R-:W-:Y:S01]  /*1b20*/  LOP3.LUT R12, R13, R4, RZ, 0x3c, !PT ;  /* 0x000000040d0c7212 */ /* 0x000fe200078e3cff */
[----:B------:R-:W-:Y:S01]  /*1b30*/  IMAD R4, R2, c[0x0][0x1a0], RZ ;  /* 0x0000680002047a24 */ /* 0x000fe200078e02ff */
[----:B------:R-:W-:Y:S01]  /*1b40*/  LOP3.LUT R22, R14, R15, RZ, 0x3c, !PT ;  /* 0x0000000f0e167212 */ /* 0x000fe200078e3cff */
[----:B------:R-:W-:Y:S01]  /*1b50*/  IMAD R14, R2, c[0x0][0x1b0], RZ ;  /* 0x00006c00020e7a24 */ /* 0x000fe200078e02ff */
[C---:B------:R-:W-:Y:S01]  /*1b60*/  LOP3.LUT R13, R0.reuse, 0x3f, RZ, 0xc0, !PT ;  /* 0x0000003f000d7812 */ /* 0x040fe200078ec0ff */
[----:B------:R-:W-:Y:S01]  /*1b70*/  CS2R R66, SRZ ;  /* 0x0000000000427805 */ /* 0x000fe2000001ff00 */
[----:B------:R-:W-:Y:S01]  /*1b80*/  LOP3.LUT R15, R0, 0x1f, RZ, 0xc0, !PT ;  /* 0x0000001f000f7812 */ /* 0x000fe200078ec0ff */
[----:B------:R-:W-:Y:S01]  /*1b90*/  CS2R R68, SRZ ;  /* 0x0000000000447805 */ /* 0x000fe2000001ff00 */
[--C-:B------:R-:W-:Y:S01]  /*1ba0*/  SHF.R.U32.HI R23, RZ, 0x6, R0.reuse ;  /* 0x00000006ff177819 */ /* 0x100fe20000011600 */
[----:B------:R-:W-:Y:S01]  /*1bb0*/  IMAD R16, R13, c[0x0][0x1a8], RZ ;  /* 0x00006a000d107a24 */ /* 0x000fe200078e02ff */
[----:B------:R-:W-:Y:S01]  /*1bc0*/  SHF.L.U32 R13, R4, 0x1, RZ ;  /* 0x00000001040d7819 */ /* 0x000fe200000006ff */
[----:B------:R-:W-:Y:S01]  /*1bd0*/  IMAD R19, R15, c[0x0][0x1b4], RZ ;  /* 0x00006d000f137a24 */ /* 0x000fe200078e02ff */
[----:B------:R-:W-:Y:S01]  /*1be0*/  SHF.L.U32 R15, R0, 0x8, RZ ;  /* 0x00000008000f7819 */ /* 0x000fe200000006ff */
[----:B------:R-:W-:Y:S01]  /*1bf0*/  CS2R R70, SRZ ;  /* 0x0000000000467805 */ /* 0x000fe2000001ff00 */
[C---:B------:R-:W-:Y:S01]  /*1c00*/  SHF.L.U32 R18, R16.reuse, 0x1, RZ ;  /* 0x0000000110127819 */ /* 0x040fe200000006ff */
[----:B------:R-:W-:Y:S01]  /*1c10*/  IMAD.HI R16, R16, 0x2, RZ ;  /* 0x0000000210107827 */ /* 0x000fe200078e02ff */
[----:B------:R-:W-:Y:S01]  /*1c20*/  LOP3.LUT R21, R15, 0x1000, RZ, 0xc0, !PT ;  /* 0x000010000f157812 */ /* 0x000fe200078ec0ff */
[----:B------:R-:W-:Y:S01]  /*1c30*/  CS2R R72, SRZ ;  /* 0x0000000000487805 */ /* 0x000fe2000001ff00 */
[----:B------:R-:W-:Y:S01]  /*1c40*/  SHF.L.U32 R17, R14, 0x1, RZ ;  /* 0x000000010e117819 */ /* 0x000fe200000006ff */
[----:B------:R-:W-:Y:S01]  /*1c50*/  CS2R R74, SRZ ;  /* 0x00000000004a7805 */ /* 0x000fe2000001ff00 */
[C---:B------:R-:W-:Y:S01]  /*1c60*/  SHF.L.U32 R20, R19.reuse, 0x1, RZ ;  /* 0x0000000113147819 */ /* 0x040fe200000006ff */
[----:B------:R-:W-:Y:S01]  /*1c70*/  IMAD.HI R19, R19, 0x2, RZ ;  /* 0x0000000213137827 */ /* 0x000fe200078e02ff */
[----:B------:R-:W-:Y:S01]  /*1c80*/  SGXT.U32 R15, R23, 0x2 ;  /* 0x00000002170f781a */ /* 0x000fe20000000000 */
[----:B------:R-:W-:Y:S01]  /*1c90*/  CS2R R76, SRZ ;  /* 0x00000000004c7805 */ /* 0x000fe2000001ff00 */
[----:B------:R-:W-:Y:S01]  /*1ca0*/  IADD3 R205, P0, P1, R18, c[0x0][0x168], R13 ;  /* 0x00005a0012cd7a10 */ /* 0x000fe2000791e00d */
[----:B------:R-:W-:Y:S01]  /*1cb0*/  CS2R R78, SRZ ;  /* 0x00000000004e7805 */ /* 0x000fe2000001ff00 */
[----:B------:R-:W-:Y:S01]  /*1cc0*/  IADD3 R189, P2, P3, R20, c[0x0][0x170], R17 ;  /* 0x00005c0014bd7a10 */ /* 0x000fe20007b5e011 */
[----:B------:R-:W-:Y:S01]  /*1cd0*/  IMAD R17, R15, c[0x0][0x1a4], RZ ;  /* 0x000069000f117a24 */ /* 0x000fe200078e02ff */
[----:B------:R-:W-:Y:S01]  /*1ce0*/  SHF.R.U32.HI R18, RZ, 0x5, R0 ;  /* 0x00000005ff127819 */ /* 0x000fe20000011600 */
[----:B------:R-:W-:Y:S01]  /*1cf0*/  IMAD.HI R15, R4, 0x2, RZ ;  /* 0x00000002040f7827 */ /* 0x000fe200078e02ff */
[----:B------:R-:W-:Y:S01]  /*1d00*/  MOV R27, c[0x0][0x1a4] ;  /* 0x00006900001b7a02 */ /* 0x000fe20000000f00 */
[----:B------:R-:W-:Y:S01]  /*1d10*/  CS2R R80, SRZ ;  /* 0x0000000000507805 */ /* 0x000fe2000001ff00 */
[----:B------:R-:W-:Y:S01]  /*1d20*/  SGXT.U32 R4, R18, 0x3 ;  /* 0x000000031204781a */ /* 0x000fe20000000000 */
[----:B------:R-:W-:Y:S01]  /*1d30*/  IMAD.HI R18, R14, 0x2, RZ ;  /* 0x000000020e127827 */ /* 0x000fe200078e02ff */
[C---:B------:R-:W-:Y:S01]  /*1d40*/  LEA R14, R27.reuse, R17, 0x2 ;  /* 0x000000111b0e7211 */ /* 0x040fe200078e10ff */
[----:B------:R-:W-:Y:S01]  /*1d50*/  CS2R R82, SRZ ;  /* 0x0000000000527805 */ /* 0x000fe2000001ff00 */
[----:B------:R-:W-:Y:S01]  /*1d60*/  IADD3.X R25, R16, c[0x0][0x16c], R15, P0, P1 ;  /* 0x00005b0010197a10 */ /* 0x000fe200007e240f */
[----:B------:R-:W-:Y:S01]  /*1d70*/  IMAD R20, R4, c[0x0][0x1b8], RZ ;  /* 0x00006e0004147a24 */ /* 0x000fe200078e02ff */
[----:B------:R-:W-:Y:S01]  /*1d80*/  LEA R4, R27, R14, 0x2 ;  /* 0x0000000e1b047211 */ /* 0x000fe200078e10ff */
[----:B------:R-:W-:Y:S01]  /*1d90*/  CS2R R84, SRZ ;  /* 0x0000000000547805 */ /* 0x000fe2000001ff00 */
[----:B------:R-:W-:Y:S01]  /*1da0*/  IADD3.X R23, R19, c[0x0][0x174], R18, P2, P3 ;  /* 0x00005d0013177a10 */ /* 0x000fe200017e6412 */
[----:B------:R-:W-:Y:S01]  /*1db0*/  CS2R R86, SRZ ;  /* 0x0000000000567805 */ /* 0x000fe2000001ff00 */
[C---:B------:R-:W-:Y:S01]  /*1dc0*/  LEA R15, R27.reuse, R4, 0x2 ;  /* 0x000000041b0f7211 */ /* 0x040fe200078e10ff */
[----:B------:R-:W-:Y:S01]  /*1dd0*/  CS2R R88, SRZ ;  /* 0x0000000000587805 */ /* 0x000fe2000001ff00 */
[----:B------:R-:W-:Y:S01]  /*1de0*/  MOV R29, c[0x0][0x1b8] ;  /* 0x00006e00001d7a02 */ /* 0x000fe20000000f00 */
[----:B------:R-:W-:Y:S01]  /*1df0*/  CS2R R90, SRZ ;  /* 0x00000000005a7805 */ /* 0x000fe2000001ff00 */
[C---:B------:R-:W-:Y:S01]  /*1e00*/  LEA R216, P2, R14.reuse, R205, 0x1 ;  /* 0x000000cd0ed87211 */ /* 0x040fe200078408ff */
[----:B------:R-:W-:Y:S01]  /*1e10*/  CS2R R92, SRZ ;  /* 0x00000000005c7805 */ /* 0x000fe2000001ff00 */
[----:B------:R-:W-:Y:S01]  /*1e20*/  LEA R16, R27, R15, 0x2 ;  /* 0x0000000f1b107211 */ /* 0x000fe200078e10ff */
[----:B------:R-:W-:Y:S01]  /*1e30*/  IMAD R18, R29, 0x8, R20 ;  /* 0x000000081d127824 */ /* 0x000fe200078e0214 */
[----:B------:R-:W-:Y:S01]  /*1e40*/  LEA R218, P1, R17, R205, 0x1 ;  /* 0x000000cd11da7211 */ /* 0x000fe200078208ff */
[----:B------:R-:W-:Y:S01]  /*1e50*/  CS2R R94, SRZ ;  /* 0x00000000005e7805 */ /* 0x000fe2000001ff00 */
[-C--:B------:R-:W-:Y:S01]  /*1e60*/  LEA.HI.X.SX32 R217, R14, R25.reuse, 0x1, P2 ;  /* 0x000000190ed97211 */ /* 0x080fe200010f0eff */
[----:B------:R-:W-:Y:S01]  /*1e70*/  CS2R R96, SRZ ;  /* 0x0000000000607805 */ /* 0x000fe2000001ff00 */
[----:B------:R-:W-:Y:S01]  /*1e80*/  LEA R14, R27, R16, 0x2 ;  /* 0x000000101b0e7211 */ /* 0x000fe200078e10ff */
[----:B------:R-:W-:Y:S01]  /*1e90*/  CS2R R98, SRZ ;  /* 0x0000000000627805 */ /* 0x000fe2000001ff00 */
[----:B------:R-:W-:Y:S01]  /*1ea0*/  LEA.HI.X.SX32 R219, R17, R25, 0x1, P1 ;  /* 0x0000001911db7211 */ /* 0x000fe200008f0eff */
[----:B------:R-:W-:Y:S01]  /*1eb0*/  CS2R R100, SRZ ;  /* 0x0000000000647805 */ /* 0x000fe2000001ff00 */
[C---:B------:R-:W-:Y:S01]  /*1ec0*/  LEA R214, P1, R4.reuse, R205, 0x1 ;  /* 0x000000cd04d67211 */ /* 0x040fe200078208ff */
[----:B------:R-:W-:Y:S01]  /*1ed0*/  CS2R R102, SRZ ;  /* 0x0000000000667805 */ /* 0x000fe2000001ff00 */
[----:B------:R-:W-:Y:S01]  /*1ee0*/  LEA R17, R27, R14, 0x2 ;  /* 0x0000000e1b117211 */ /* 0x000fe200078e10ff */
[----:B------:R-:W-:Y:S01]  /*1ef0*/  CS2R R104, SRZ ;  /* 0x0000000000687805 */ /* 0x000fe2000001ff00 */
[----:B------:R-:W-:Y:S01]  /*1f00*/  LEA R19, R29, R18, 0x3 ;  /* 0x000000121d137211 */ /* 0x000fe200078e18ff */
[----:B------:R-:W-:Y:S01]  /*1f10*/  CS2R R106, SRZ ;  /* 0x00000000006a7805 */ /* 0x000fe2000001ff00 */
[----:B------:R-:W-:Y:S01]  /*1f20*/  LEA.HI.X.SX32 R215, R4, R25, 0x1, P1 ;  /* 0x0000001904d77211 */ /* 0x000fe200008f0eff */
[----:B------:R-:W-:Y:S01]  /*1f30*/  CS2R R108, SRZ ;  /* 0x00000000006c7805 */ /* 0x000fe2000001ff00 */
[----:B------:R-:W-:Y:S01]  /*1f40*/  IADD3 R13, R21, R22, RZ ;  /* 0x00000016150d7210 */ /* 0x000fe20007ffe0ff */
[----:B------:R-:W-:Y:S01]  /*1f50*/  CS2R R110, SRZ ;  /* 0x00000000006e7805 */ /* 0x000fe2000001ff00 */
[----:B------:R-:W-:Y:S01]  /*1f60*/  LEA R4, R27, R17, 0x2 ;  /* 0x000000111b047211 */ /* 0x000fe200078e10ff */
[----:B------:R-:W-:Y:S01]  /*1f70*/  CS2R R112, SRZ ;  /* 0x0000000000707805 */ /* 0x000fe2000001ff00 */
[----:B------:R-:W-:Y:S01]  /*1f80*/  LEA R21, R29, R19, 0x3 ;  /* 0x000000131d157211 */ /* 0x000fe200078e18ff */
[----:B------:R-:W-:Y:S01]  /*1f90*/  CS2R R114, SRZ ;  /* 0x0000000000727805 */ /* 0x000fe2000001ff00 */
[-C--:B------:R-:W-:Y:S01]  /*1fa0*/  LEA R212, P2, R15, R205.reuse, 0x1 ;  /* 0x000000cd0fd47211 */ /* 0x080fe200078408ff */
[----:B------:R-:W-:Y:S01]  /*1fb0*/  CS2R R116, SRZ ;  /* 0x0000000000747805 */ /* 0x000fe2000001ff00 */
[----:B------:R-:W-:Y:S01]  /*1fc0*/  LEA R204, P4, R4, R205, 0x1 ;  /* 0x000000cd04cc7211 */ /* 0x000fe200078808ff */
[----:B------:R-:W-:Y:S01]  /*1fd0*/  CS2R R118, SRZ ;  /* 0x0000000000767805 */ /* 0x000fe2000001ff00 */
[----:B------:R-:W-:Y:S01]  /*1fe0*/  LEA R22, R29, R21, 0x3 ;  /* 0x000000151d167211 */ /* 0x000fe200078e18ff */
[----:B------:R-:W-:Y:S01]  /*1ff0*/  UMOV UR4, URZ ;  /* 0x0000003f00047c82 */ /* 0x000fe20008000000 */
[----:B------:R-:W-:Y:S01]  /*2000*/  LEA.HI.X.SX32 R213, R15, R25, 0x1, P2 ;  /* 0x000000190fd57211 */ /* 0x000fe200010f0eff */
[----:B------:R-:W-:Y:S01]  /*2010*/  UMOV UR5, URZ ;  /* 0x0000003f00057c82 */ /* 0x000fe20008000000 */
[----:B------:R-:W-:-:S02]  /*2020*/  LEA R210, P1, R16, R205, 0x1 ;  /* 0x000000cd10d27211 */ /* 0x000fc400078208ff */
[-C--:B------:R-:W-:Y:S02]  /*2030*/  LEA R208, P2, R14, R205.reuse, 0x1 ;  /* 0x000000cd0ed07211 */ /* 0x080fe400078408ff */
[----:B------:R-:W-:Y:S02]  /*2040*/  LEA R206, P3, R17, R205, 0x1 ;  /* 0x000000cd11ce7211 */ /* 0x000fe400078608ff */
[-C--:B------:R-:W-:Y:S02]  /*2050*/  LEA.HI.X.SX32 R205, R4, R25.reuse, 0x1, P4 ;  /* 0x0000001904cd7211 */ /* 0x080fe400020f0eff */
[----:B------:R-:W-:Y:S02]  /*2060*/  LEA R4, R29, R22, 0x3 ;  /* 0x000000161d047211 */ /* 0x000fe400078e18ff */
[-C--:B------:R-:W-:Y:S01]  /*2070*/  LEA.HI.X.SX32 R211, R16, R25.reuse, 0x1, P1 ;  /* 0x0000001910d37211 */ /* 0x080fe200008f0eff */
[----:B------:R-:W-:Y:S01]  /*2080*/  IMAD R16, R24, 0x90, RZ ;  /* 0x0000009018107824 */ /* 0x000fe200078e02ff */
[----:B------:R-:W-:-:S02]  /*2090*/  LEA.HI.X.SX32 R209, R14, R25, 0x1, P2 ;  /* 0x000000190ed17211 */ /* 0x000fc400010f0eff */
[-C--:B------:R-:W-:Y:S02]  /*20a0*/  LEA R202, P0, R20, R189.reuse, 0x1 ;  /* 0x000000bd14ca7211 */ /* 0x080fe400078008ff */
[----:B------:R-:W-:Y:S02]  /*20b0*/  LEA R200, P1, R18, R189, 0x1 ;  /* 0x000000bd12c87211 */ /* 0x000fe400078208ff */
[C---:B------:R-:W-:Y:S02]  /*20c0*/  LEA R14, R29.reuse, R4, 0x3 ;  /* 0x000000041d0e7211 */ /* 0x040fe400078e18ff */
[-C--:B------:R-:W-:Y:S02]  /*20d0*/  LEA.HI.X.SX32 R203, R20, R23.reuse, 0x1, P0 ;  /* 0x0000001714cb7211 */ /* 0x080fe400000f0eff */
[----:B------:R-:W-:Y:S01]  /*20e0*/  LEA.HI.X.SX32 R201, R18, R23, 0x1, P1 ;  /* 0x0000001712c97211 */ /* 0x000fe200008f0eff */
[----:B------:R-:W-:Y:S01]  /*20f0*/  IMAD R15, R29, 0x8, R14 ;  /* 0x000000081d0f7824 */ /* 0x000fe200078e020e */
[----:B------:R-:W-:-:S02]  /*2100*/  LEA.HI.X.SX32 R207, R17, R25, 0x1, P3 ;  /* 0x0000001911cf7211 */ /* 0x000fc400018f0eff */
[-C--:B------:R-:W-:Y:S02]  /*2110*/  LEA R198, P0, R19, R189.reuse, 0x1 ;  /* 0x000000bd13c67211 */ /* 0x080fe400078008ff */
[-C--:B------:R-:W-:Y:S02]  /*2120*/  LEA R196, P2, R21, R189.reuse, 0x1 ;  /* 0x000000bd15c47211 */ /* 0x080fe400078408ff */
[----:B------:R-:W-:Y:S02]  /*2130*/  LEA R192, P1, R4, R189, 0x1 ;  /* 0x000000bd04c07211 */ /* 0x000fe400078208ff */
[----:B------:R-:W-:Y:S02]  /*2140*/  LOP3.LUT R17, R10, 0x30, RZ, 0xc0, !PT ;  /* 0x000000300a117812 */ /* 0x000fe400078ec0ff */
[-C--:B------:R-:W-:Y:S02]  /*2150*/  LEA.HI.X.SX32 R199, R19, R23.reuse, 0x1, P0 ;  /* 0x0000001713c77211 */ /* 0x080fe400000f0eff */
[----:B------:R-:W-:-:S02]  /*2160*/  LEA.HI.X.SX32 R197, R21, R23, 0x1, P2 ;  /* 0x0000001715c57211 */ /* 0x000fc400010f0eff */
[----:B------:R-:W-:Y:S02]  /*2170*/  LEA.HI.X.SX32 R193, R4, R23, 0x1, P1 ;  /* 0x0000001704c17211 */ /* 0x000fe400008f0eff */
[-C--:B------:R-:W-:Y:S02]  /*2180*/  LEA R194, P0, R22, R189.reuse, 0x1 ;  /* 0x000000bd16c27211 */ /* 0x080fe400078008ff */
[-C--:B------:R-:W-:Y:S02]  /*2190*/  LEA R190, P2, R14, R189.reuse, 0x1 ;  /* 0x000000bd0ebe7211 */ /* 0x080fe400078408ff */
[----:B------:R-:W-:Y:S02]  /*21a0*/  LEA R188, P3, R15, R189, 0x1 ;  /* 0x000000bd0fbc7211 */ /* 0x000fe400078608ff */
[----:B------:R-:W-:Y:S02]  /*21b0*/  LEA R4, R24, R17, 0x6 ;  /* 0x0000001118047211 */ /* 0x000fe400078e30ff */
[----:B------:R-:W-:-:S02]  /*21c0*/  LOP3.LUT R16, R16, 0x30, R9, 0x78, !PT ;  /* 0x0000003010107812 */ /* 0x000fc400078e7809 */
[-C--:B------:R-:W-:Y:S02]  /*21d0*/  LEA.HI.X.SX32 R195, R22, R23.reuse, 0x1, P0 ;  /* 0x0000001716c37211 */ /* 0x080fe400000f0eff */
[-C--:B------:R-:W-:Y:S02]  /*21e0*/  LEA.HI.X.SX32 R191, R14, R23.reuse, 0x1, P2 ;  /* 0x000000170ebf7211 */ /* 0x080fe400010f0eff */
[----:B------:R-:W-:Y:S02]  /*21f0*/  LEA.HI.X.SX32 R189, R15, R23, 0x1, P3 ;  /* 0x000000170fbd7211 */ /* 0x000fe400018f0eff */
[----:B------:R-:W-:Y:S01]  /*2200*/  LOP3.LUT R17, R4, 0x30, R9, 0x78, !PT ;  /* 0x0000003004117812 */ /* 0x000fe200078e7809 */
[----:B------:R-:W-:Y:S01]  /*2210*/  CS2R R14, SRZ ;  /* 0x00000000000e7805 */ /* 0x000fe2000001ff00 */
[----:B------:R-:W-:Y:S02]  /*2220*/  MOV R177, 0xff800000 ;  /* 0xff80000000b17802 */ /* 0x000fe40000000f00 */
[----:B------:R-:W-:-:S02]  /*2230*/  MOV R121, 0x3f800000 ;  /* 0x3f80000000797802 */ /* 0x000fc40000000f00 */
[----:B------:R-:W-:Y:S02]  /*2240*/  MOV R120, 0x3f800000 ;  /* 0x3f80000000787802 */ /* 0x000fe40000000f00 */
[----:B------:R-:W-:Y:S02]  /*2250*/  MOV R23, 0x3f800000 ;  /* 0x3f80000000177802 */ /* 0x000fe40000000f00 */
[----:B------:R-:W-:Y:S02]  /*2260*/  MOV R22, 0x3f800000 ;  /* 0x3f80000000167802 */ /* 0x000fe40000000f00 */
[----:B------:R-:W-:Y:S02]  /*2270*/  MOV R178, 0xff800000 ;  /* 0xff80000000b27802 */ /* 0x000fe40000000f00 */
[----:B------:R-:W-:Y:S02]  /*2280*/  MOV R176, 0xff800000 ;  /* 0xff80000000b07802 */ /* 0x000fe40000000f00 */
[----:B------:R-:W-:-:S02]  /*2290*/  MOV R123, 0xff800000 ;  /* 0xff800000007b7802 */ /* 0x000fc40000000f00 */
[C---:B------:R-:W-:Y:S02]  /*22a0*/  IADD3 R18, R11.reuse, 0x88, RZ ;  /* 0x000000880b127810 */ /* 0x040fe40007ffe0ff */
[C---:B------:R-:W-:Y:S02]  /*22b0*/  IADD3 R19, R11.reuse, 0x80, RZ ;  /* 0x000000800b137810 */ /* 0x040fe40007ffe0ff */
[----:B------:R-:W-:Y:S02]  /*22c0*/  IADD3 R20, R11, 0x8, RZ ;  /* 0x000000080b147810 */ /* 0x000fe40007ffe0ff */
[----:B------:R-:W-:Y:S02]  /*22d0*/  LOP3.LUT R21, R12, 0x40, RZ, 0x3c, !PT ;  /* 0x000000400c157812 */ /* 0x000fe400078e3cff */
[----:B------:R-:W-:Y:S02]  /*22e0*/  LOP3.LUT R4, R16, 0x40, RZ, 0x3c, !PT ;  /* 0x0000004010047812 */ /* 0x000fe400078e3cff */
.L_x_1:
[----:B------:R-:W-:-:S04]  /*22f0*/  IMAD.WIDE R24, R15, 0x2, R218 ;  /* 0x000000020f187825 */ /* 0x000fc800078e02da */
[C---:B------:R-:W-:Y:S02]  /*2300*/  IMAD.WIDE R28, R15.reuse, 0x2, R214 ;  /* 0x000000020f1c7825 */ /* 0x040fe400078e02d6 */
[----:B------:R-:W2:Y:S02]  /*2310*/  LDG.E.U16 R25, [R24.64] ;  /* 0x0000000618197981 */ /* 0x000ea4000c1e1500 */
[C---:B------:R-:W-:Y:S02]  /*2320*/  IMAD.WIDE R32, R15.reuse, 0x2, R210 ;  /* 0x000000020f207825 */ /* 0x040fe400078e02d2 */
[----:B------:R-:W3:Y:S02]  /*2330*/  LDG.E.U16 R29, [R28.64] ;  /* 0x000000061c1d7981 */ /* 0x000ee4000c1e1500 */
[C---:B------:R-:W-:Y:S02]  /*2340*/  IMAD.WIDE R36, R15.reuse, 0x2, R206 ;  /* 0x000000020f247825 */ /* 0x040fe400078e02ce */
[----:B------:R-:W4:Y:S02]  /*2350*/  LDG.E.U16 R41, [R32.64] ;  /* 0x0000000620297981 */ /* 0x000f24000c1e1500 */
[----:B------:R-:W-:-:S02]  /*2360*/  IMAD.WIDE R26, R15, 0x2, R216 ;  /* 0x000000020f1a7825 */ /* 0x000fc400078e02d8 */
[----:B------:R-:W5:Y:S02]  /*2370*/  LDG.E.U16 R43, [R36.64] ;  /* 0x00000006242b7981 */ /* 0x000f64000c1e1500 */
[C---:B------:R-:W-:Y:S02]  /*2380*/  IMAD.WIDE R30, R15.reuse, 0x2, R212 ;  /* 0x000000020f1e7825 */ /* 0x040fe400078e02d4 */
[----:B------:R-:W5:Y:S02]  /*2390*/  LDG.E.U16 R40, [R26.64] ;  /* 0x000000061a287981 */ /* 0x000f64000c1e1500 */
[C---:B------:R-:W-:Y:S02]  /*23a0*/  IMAD.WIDE R34, R15.reuse, 0x2, R208 ;  /* 0x000000020f227825 */ /* 0x040fe400078e02d0 */
[----:B------:R-:W5:Y:S02]  /*23b0*/  LDG.E.U16 R42, [R30.64] ;  /* 0x000000061e2a7981 */ /* 0x000f64000c1e1500 */
[----:B------:R-:W-:-:S02]  /*23c0*/  IMAD.WIDE R38, R15, 0x2, R204 ;  /* 0x000000020f267825 */ /* 0x000fc400078e02cc */
[----:B------:R-:W5:Y:S04]  /*23d0*/  LDG.E.U16 R48, [R34.64] ;  /* 0x0000000622307981 */ /* 0x000f68000c1e1500 */
[----:B------:R-:W5:Y:S04]  /*23e0*/  LDG.E.U16 R50, [R38.64] ;  /* 0x0000000626327981 */ /* 0x000f68000c1e1500 */
[----:B------:R-:W-:Y:S01]  /*23f0*/  BAR.SYNC.DEFER_BLOCKING 0x0 ;  /* 0x0000000000007b1d */ /* 0x000fe20000010000 */
[----:B------:R-:W-:-:S04]  /*2400*/  IMAD.WIDE R186, R14, 0x2, R188 ;  /* 0x000000020eba7825 */ /* 0x000fc800078e02bc */
[----:B------:R-:W-:-:S04]  /*2410*/  IMAD.WIDE R136, R14, 0x2, R202 ;  /* 0x000000020e887825 */ /* 0x000fc800078e02ca */
[----:B------:R-:W-:-:S04]  /*2420*/  IMAD.WIDE R138, R14, 0x2, R200 ;  /* 0x000000020e8a7825 */ /* 0x000fc800078e02c8 */
[----:B------:R-:W-:-:S04]  /*2430*/  IMAD.WIDE R140, R14, 0x2, R198 ;  /* 0x000000020e8c7825 */ /* 0x000fc800078e02c6 */
[C---:B------:R-:W-:Y:S01]  /*2440*/  IMAD.WIDE R142, R14.reuse, 0x2, R196 ;  /* 0x000000020e8e7825 */ /* 0x040fe200078e02c4 */
[----:B--2---:R-:W-:Y:S04]  /*2450*/  STS.U16 [R12+0x8000], R25 ;  /* 0x008000190c007388 */ /* 0x004fe80000000400 */
[----:B---3--:R-:W-:Y:S04]  /*2460*/  STS.U16 [R12+0x8400], R29 ;  /* 0x0084001d0c007388 */ /* 0x008fe80000000400 */
[----:B----4-:R-:W-:Y:S04]  /*2470*/  STS.U16 [R12+0x8800], R41 ;  /* 0x008800290c007388 */ /* 0x010fe80000000400 */
[----:B-----5:R-:W-:Y:S04]  /*2480*/  STS.U16 [R12+0x8c00], R43 ;  /* 0x008c002b0c007388 */ /* 0x020fe80000000400 */
[----:B------:R-:W-:Y:S04]  /*2490*/  STS.U16 [R21+0x8200], R40 ;  /* 0x0082002815007388 */ /* 0x000fe80000000400 */
[----:B------:R-:W-:Y:S04]  /*24a0*/  STS.U16 [R21+0x8600], R42 ;  /* 0x0086002a15007388 */ /* 0x000fe80000000400 */
[----:B------:R-:W-:Y:S04]  /*24b0*/  STS.U16 [R21+0x8a00], R48 ;  /* 0x008a003015007388 */ /* 0x000fe80000000400 */
[----:B------:R-:W-:Y:S04]  /*24c0*/  STS.U16 [R21+0x8e00], R50 ;  /* 0x008e003215007388 */ /* 0x000fe80000000400 */
[----:B------:R-:W-:Y:S06]  /*24d0*/  BAR.SYNC.DEFER_BLOCKING 0x0 ;  /* 0x0000000000007b1d */ /* 0x000fec0000010000 */
[----:B------:R-:W-:Y:S04]  /*24e0*/  LDSM.16.MT88.4 R168, [R13] ;  /* 0x000000000da8783b */ /* 0x000fe80000004200 */
[----:B------:R-:W0:Y:S04]  /*24f0*/  LDSM.16.M88.4 R36, [R16+0x8000] ;  /* 0x008000001024783b */ /* 0x000e280000000200 */
[----:B------:R-:W1:Y:S04]  /*2500*/  LDSM.16.M88.4 R32, [R16+0x8400] ;  /* 0x008400001020783b */ /* 0x000e680000000200 */
[----:B------:R-:W2:Y:S04]  /*2510*/  LDSM.16.M88.4 R28, [R16+0x8800] ;  /* 0x00880000101c783b */ /* 0x000ea80000000200 */
[----:B------:R-:W3:Y:S04]  /*2520*/  LDSM.16.MT88.4 R44, [R13+0x100] ;  /* 0x000100000d2c783b */ /* 0x000ee80000004200 */
[----:B------:R-:W2:Y:S04]  /*2530*/  LDSM.16.M88.4 R24, [R16+0x8c00] ;  /* 0x008c00001018783b */ /* 0x000ea80000000200 */
[----:B------:R5:W4:Y:S04]  /*2540*/  LDG.E.U16 R183, [R138.64] ;  /* 0x000000068ab77981 */ /* 0x000b28000c1e1500 */
[----:B------:R0:W4:Y:S04]  /*2550*/  LDG.E.U16 R181, [R140.64] ;  /* 0x000000068cb57981 */ /* 0x000128000c1e1500 */
[----:B------:R0:W4:Y:S04]  /*2560*/  LDG.E.U16 R179, [R142.64] ;  /* 0x000000068eb37981 */ /* 0x000128000c1e1500 */
[----:B------:R-:W4:Y:S04]  /*2570*/  LDG.E.U16 R187, [R186.64] ;  /* 0x00000006babb7981 */ /* 0x000f28000c1e1500 */
[----:B------:R-:W5:Y:S01]  /*2580*/  LDSM.16.MT88.4 R164, [R13+0x2000] ;  /* 0x002000000da4783b */ /* 0x000f620000004200 */
[C---:B0-----:R-:W-:Y:S03]  /*2590*/  HMMA.16816.F32.BF16 R132, R168.reuse, R36, RZ ;  /* 0x00000024a884723c */ /* 0x041fe600000418ff */
[----:B------:R-:W0:Y:S04]  /*25a0*/  LDSM.16.MT88.4 R160, [R13+0x2100] ;  /* 0x002100000da0783b */ /* 0x000e280000004200 */
[----:B------:R-:W-:Y:S01]  /*25b0*/  LDSM.16.MT88.4 R48, [R13+0x4000] ;  /* 0x004000000d30783b */ /* 0x000fe20000004200 */
[C---:B-1----:R-:W-:Y:S03]  /*25c0*/  HMMA.16816.F32.BF16 R172, R168.reuse, R32, RZ ;  /* 0x00000020a8ac723c */ /* 0x042fe600000418ff */
[----:B------:R-:W1:Y:S04]  /*25d0*/  LDSM.16.M88.4 R152, [R4+0x8400] ;  /* 0x008400000498783b */ /* 0x000e680000000200 */
[----:B------:R-:W0:Y:S01]  /*25e0*/  LDSM.16.M88.4 R148, [R4+0x8800] ;  /* 0x008800000494783b */ /* 0x000e220000000200 */
[----:B--2---:R-:W-:Y:S03]  /*25f0*/  HMMA.16816.F32.BF16 R124, R168, R28, RZ ;  /* 0x0000001ca87c723c */ /* 0x004fe600000418ff */
[----:B------:R-:W2:Y:S04]  /*2600*/  LDSM.16.M88.4 R156, [R4+0x8000] ;  /* 0x00800000049c783b */ /* 0x000ea80000000200 */
[----:B------:R-:W0:Y:S01]  /*2610*/  LDSM.16.M88.4 R144, [R4+0x8c00] ;  /* 0x008c00000490783b */ /* 0x000e220000000200 */
[C---:B---3--:R-:W-:Y:S03]  /*2620*/  HMMA.16816.F32.BF16 R128, R44.reuse, R36, RZ ;  /* 0x000000242c80723c */ /* 0x048fe600000418ff */
[----:B------:R5:W3:Y:S04]  /*2630*/  LDG.E.U16 R37, [R136.64] ;  /* 0x0000000688257981 */ /* 0x000ae8000c1e1500 */
[----:B------:R-:W0:Y:S01]  /*2640*/  LDSM.16.MT88.4 R140, [R13+0x4100] ;  /* 0x004100000d8c783b */ /* 0x000e220000004200 */
[C---:B------:R-:W-:Y:S03]  /*2650*/  HMMA.16816.F32.BF16 R52, R44.reuse, R32, RZ ;  /* 0x000000202c34723c */ /* 0x040fe600000418ff */
[----:B-----5:R-:W5:Y:S04]  /*2660*/  LDSM.16.MT88.4 R136, [R13+0x6000] ;  /* 0x006000000d88783b */ /* 0x020f680000004200 */
[C---:B------:R-:W-:Y:S01]  /*2670*/  IMAD.WIDE R32, R14.reuse, 0x2, R194 ;  /* 0x000000020e207825 */ /* 0x040fe200078e02c2 */
[----:B------:R-:W-:Y:S05]  /*2680*/  HMMA.16816.F32.BF16 R40, R44, R28, RZ ;  /* 0x0000001c2c28723c */ /* 0x000fea00000418ff */
[----:B------:R0:W3:Y:S02]  /*2690*/  LDG.E.U16 R33, [R32.64] ;  /* 0x0000000620217981 */ /* 0x0000e4000c1e1500 */
[C---:B------:R-:W-:Y:S01]  /*26a0*/  IMAD.WIDE R28, R14.reuse, 0x2, R192 ;  /* 0x000000020e1c7825 */ /* 0x040fe200078e02c0 */
[-C--:B------:R-:W-:Y:S05]  /*26b0*/  HMMA.16816.F32.BF16 R168, R168, R24.reuse, RZ ;  /* 0x00000018a8a8723c */ /* 0x080fea00000418ff */
[----:B------:R0:W3:Y:S03]  /*26c0*/  LDG.E.U16 R29, [R28.64] ;  /* 0x000000061c1d7981 */ /* 0x0000e6000c1e1500 */
[----:B------:R-:W-:Y:S07]  /*26d0*/  HMMA.16816.F32.BF16 R44, R44, R24, RZ ;  /* 0x000000182c2c723c */ /* 0x000fee00000418ff */
[----:B------:R-:W-:-:S05]  /*26e0*/  IMAD.WIDE R24, R14, 0x2, R190 ;  /* 0x000000020e187825 */ /* 0x000fca00078e02be */
[----:B------:R0:W3:Y:S01]  /*26f0*/  LDG.E.U16 R185, [R24.64] ;  /* 0x0000000618b97981 */ /* 0x0000e2000c1e1500 */
[C---:B------:R-:W-:Y:S08]  /*2700*/  HMMA.16816.F32.BF16 R172, R164.reuse, R34, R172 ;  /* 0x00000022a4ac723c */ /* 0x040ff000000418ac */
[C---:B------:R-:W-:Y:S08]  /*2710*/  HMMA.16816.F32.BF16 R124, R164.reuse, R30, R124 ;  /* 0x0000001ea47c723c */ /* 0x040ff0000004187c */
[C---:B------:R-:W-:Y:S08]  /*2720*/  HMMA.16816.F32.BF16 R132, R164.reuse, R38, R132 ;  /* 0x00000026a484723c */ /* 0x040ff00000041884 */
[----:B------:R-:W-:Y:S08]  /*2730*/  HMMA.16816.F32.BF16 R168, R164, R26, R168 ;  /* 0x0000001aa4a8723c */ /* 0x000ff000000418a8 */
[C---:B0-----:R-:W-:Y:S08]  /*2740*/  HMMA.16816.F32.BF16 R128, R160.reuse, R38, R128 ;  /* 0x00000026a080723c */ /* 0x041ff00000041880 */
[C---:B------:R-:W-:Y:S08]  /*2750*/  HMMA.16816.F32.BF16 R52, R160.reuse, R34, R52 ;  /* 0x00000022a034723c */ /* 0x040ff00000041834 */
[C---:B------:R-:W-:Y:S08]  /*2760*/  HMMA.16816.F32.BF16 R40, R160.reuse, R30, R40 ;  /* 0x0000001ea028723c */ /* 0x040ff00000041828 */
[----:B------:R-:W-:Y:S01]  /*2770*/  HMMA.16816.F32.BF16 R44, R160, R26, R44 ;  /* 0x0000001aa02c723c */ /* 0x000fe2000004182c */
[----:B------:R-:W0:Y:S07]  /*2780*/  LDSM.16.MT88.4 R24, [R13+0x6100] ;  /* 0x006100000d18783b */ /* 0x000e2e0000004200 */
[C---:B-1----:R-:W-:Y:S08]  /*2790*/  HMMA.16816.F32.BF16 R172, R48.reuse, R152, R172 ;  /* 0x0000009830ac723c */ /* 0x042ff000000418ac */
[C---:B------:R-:W-:Y:S08]  /*27a0*/  HMMA.16816.F32.BF16 R124, R48.reuse, R148, R124 ;  /* 0x00000094307c723c */ /* 0x040ff0000004187c */
[C---:B--2---:R-:W-:Y:S08]  /*27b0*/  HMMA.16816.F32.BF16 R132, R48.reuse, R156, R132 ;  /* 0x0000009c3084723c */ /* 0x044ff00000041884 */
[----:B------:R-:W-:Y:S08]  /*27c0*/  HMMA.16816.F32.BF16 R168, R48, R144, R168 ;  /* 0x0000009030a8723c */ /* 0x000ff000000418a8 */
[C---:B------:R-:W-:Y:S08]  /*27d0*/  HMMA.16816.F32.BF16 R128, R140.reuse, R156, R128 ;  /* 0x0000009c8c80723c */ /* 0x040ff00000041880 */
[C---:B------:R-:W-:Y:S01]  /*27e0*/  HMMA.16816.F32.BF16 R52, R140.reuse, R152, R52 ;  /* 0x000000988c34723c */ /* 0x040fe20000041834 */
[----:B------:R-:W-:Y:S01]  /*27f0*/  LEA R31, P0, R8, UR4, 0x1 ;  /* 0x00000004081f7c11 */ /* 0x000fe2000f8008ff */
[----:B------:R-:W-:Y:S06]  /*2800*/  BAR.SYNC.DEFER_BLOCKING 0x0 ;  /* 0x0000000000007b1d */ /* 0x000fec0000010000 */
[C---:B------:R-:W-:Y:S08]  /*2810*/  HMMA.16816.F32.BF16 R40, R140.reuse, R148, R40 ;  /* 0x000000948c28723c */ /* 0x040ff00000041828 */
[----:B------:R-:W-:Y:S08]  /*2820*/  HMMA.16816.F32.BF16 R44, R140, R144, R44 ;  /* 0x000000908c2c723c */ /* 0x000ff0000004182c */
[C---:B-----5:R-:W-:Y:S08]  /*2830*/  HMMA.16816.F32.BF16 R172, R136.reuse, R154, R172 ;  /* 0x0000009a88ac723c */ /* 0x060ff000000418ac */
[C---:B------:R-:W-:Y:S08]  /*2840*/  HMMA.16816.F32.BF16 R124, R136.reuse, R150, R124 ;  /* 0x00000096887c723c */ /* 0x040ff0000004187c */
[C---:B------:R-:W-:Y:S08]  /*2850*/  HMMA.16816.F32.BF16 R132, R136.reuse, R158, R132 ;  /* 0x0000009e8884723c */ /* 0x040ff00000041884 */
[----:B------:R-:W-:Y:S07]  /*2860*/  HMMA.16816.F32.BF16 R168, R136, R146, R168 ;  /* 0x0000009288a8723c */ /* 0x000fee00000418a8 */
[----:B------:R-:W-:Y:S01]  /*2870*/  IADD3.X R139, RZ, UR5, RZ, P0, !PT ;  /* 0x00000005ff8b7c10 */ /* 0x000fe200087fe4ff */
[C---:B0-----:R-:W-:Y:S08]  /*2880*/  HMMA.16816.F32.BF16 R128, R24.reuse, R158, R128 ;  /* 0x0000009e1880723c */ /* 0x041ff00000041880 */
[C---:B------:R-:W-:Y:S08]  /*2890*/  HMMA.16816.F32.BF16 R52, R24.reuse, R154, R52 ;  /* 0x0000009a1834723c */ /* 0x040ff00000041834 */
[C---:B------:R-:W-:Y:S08]  /*28a0*/  HMMA.16816.F32.BF16 R40, R24.reuse, R150, R40 ;  /* 0x000000961828723c */ /* 0x040ff00000041828 */
[----:B------:R-:W-:Y:S07]  /*28b0*/  HMMA.16816.F32.BF16 R44, R24, R146, R44 ;  /* 0x00000092182c723c */ /* 0x000fee000004182c */
[----:B------:R-:W-:Y:S01]  /*28c0*/  IADD3 R27, P1, R31, 0x9, RZ ;  /* 0x000000091f1b7810 */ /* 0x000fe20007f3e0ff */
[----:B------:R-:W-:-:S03]  /*28d0*/  FMUL R25, R173, c[0x0][0x188] ;  /* 0x00006200ad197a20 */ /* 0x000fc60000400000 */
[----:B------:R-:W-:Y:S01]  /*28e0*/  ISETP.GT.U32.AND P6, PT, R27, R11, PT ;  /* 0x0000000b1b00720c */ /* 0x000fe20003fc4070 */
[----:B------:R-:W-:Y:S01]  /*28f0*/  IMAD.X R138, RZ, RZ, R139, P1 ;  /* 0x000000ffff8a7224 */ /* 0x000fe200008e068b */
[----:B------:R-:W-:-:S04]  /*2900*/  IADD3 R49, P1, R31, 0x10, RZ ;  /* 0x000000101f317810 */ /* 0x000fc80007f3e0ff */
[----:B------:R-:W-:Y:S02]  /*2910*/  ISETP.GT.U32.AND.EX P6, PT, R138, RZ, PT, P6 ;  /* 0x000000ff8a00720c */ /* 0x000fe40003fc4160 */
[----:B------:R-:W-:Y:S02]  /*2920*/  IADD3.X R137, RZ, R139, RZ, P1, !PT ;  /* 0x0000008bff897210 */ /* 0x000fe40000ffe4ff */
[----:B------:R-:W-:Y:S02]  /*2930*/  FSEL R25, R25, -INF , !P6 ;  /* 0xff80000019197808 */ /* 0x000fe40007000000 */
[----:B------:R-:W-:Y:S01]  /*2940*/  ISETP.GT.U32.AND P6, PT, R49, R11, PT ;  /* 0x0000000b3100720c */ /* 0x000fe20003fc4070 */
[----:B------:R-:W-:Y:S01]  /*2950*/  FMUL R124, R124, c[0x0][0x188] ;  /* 0x000062007c7c7a20 */ /* 0x000fe20000400000 */
[----:B------:R-:W-:Y:S02]  /*2960*/  ISETP.GT.U32.AND P2, PT, R27, R20, PT ;  /* 0x000000141b00720c */ /* 0x000fe40003f44070 */
[----:B------:R-:W-:-:S02]  /*2970*/  ISETP.GT.U32.AND.EX P6, PT, R137, RZ, PT, P6 ;  /* 0x000000ff8900720c */ /* 0x000fc40003fc4160 */
[----:B------:R-:W-:Y:S01]  /*2980*/  IADD3 R48, P1, R31, 0x11, RZ ;  /* 0x000000111f307810 */ /* 0x000fe20007f3e0ff */
[----:B------:R-:W-:Y:S01]  /*2990*/  FMUL R26, R175, c[0x0][0x188] ;  /* 0x00006200af1a7a20 */ /* 0x000fe20000400000 */
[----:B------:R-:W-:Y:S02]  /*29a0*/  ISETP.GT.U32.AND.EX P2, PT, R138, RZ, PT, P2 ;  /* 0x000000ff8a00720c */ /* 0x000fe40003f44120 */
[----:B------:R-:W-:Y:S02]  /*29b0*/  FSEL R163, R124, -INF , !P6 ;  /* 0xff8000007ca37808 */ /* 0x000fe40007000000 */
[----:B------:R-:W-:Y:S02]  /*29c0*/  ISETP.GT.U32.AND P6, PT, R48, R11, PT ;  /* 0x0000000b3000720c */ /* 0x000fe40003fc4070 */
[----:B------:R-:W-:Y:S01]  /*29d0*/  IADD3.X R136, RZ, R139, RZ, P1, !PT ;  /* 0x0000008bff887210 */ /* 0x000fe20000ffe4ff */
[----:B------:R-:W-:Y:S01]  /*29e0*/  FMUL R125, R125, c[0x0][0x188] ;  /* 0x000062007d7d7a20 */ /* 0x000fe20000400000 */
[----:B------:R-:W-:-:S02]  /*29f0*/  FSEL R26, R26, -INF , !P2 ;  /* 0xff8000001a1a7808 */ /* 0x000fc40005000000 */
[----:B------:R-:W-:Y:S02]  /*2a00*/  ISETP.GT.U32.AND P2, PT, R49, R20, PT ;  /* 0x000000143100720c */ /* 0x000fe40003f44070 */
[----:B------:R-:W-:Y:S01]  /*2a10*/  ISETP.GT.U32.AND.EX P6, PT, R136, RZ, PT, P6 ;  /* 0x000000ff8800720c */ /* 0x000fe20003fc4160 */
[----:B------:R-:W-:Y:S01]  /*2a20*/  FMUL R126, R126, c[0x0][0x188] ;  /* 0x000062007e7e7a20 */ /* 0x000fe20000400000 */
[----:B------:R-:W-:Y:S02]  /*2a30*/  ISETP.GT.U32.AND.EX P2, PT, R137, RZ, PT, P2 ;  /* 0x000000ff8900720c */ /* 0x000fe40003f44120 */
[----:B------:R-:W-:Y:S02]  /*2a40*/  FSEL R161, R125, -INF , !P6 ;  /* 0xff8000007da17808 */ /* 0x000fe40007000000 */
[----:B------:R-:W-:Y:S01]  /*2a50*/  ISETP.GT.U32.AND P6, PT, R48, R19, PT ;  /* 0x000000133000720c */ /* 0x000fe20003fc4070 */
[----:B------:R-:W-:Y:S01]  /*2a60*/  FMUL R41, R41, c[0x0][0x188] ;  /* 0x0000620029297a20 */ /* 0x000fe20000400000 */
[----:B------:R-:W-:-:S02]  /*2a70*/  FSEL R162, R126, -INF , !P2 ;  /* 0xff8000007ea27808 */ /* 0x000fc40005000000 */
[----:B------:R-:W-:Y:S02]  /*2a80*/  ISETP.GT.U32.AND P2, PT, R48, R20, PT ;  /* 0x000000143000720c */ /* 0x000fe40003f44070 */
[C---:B------:R-:W-:Y:S02]  /*2a90*/  ISETP.GT.U32.AND.EX P6, PT, R136.reuse, RZ, PT, P6 ;  /* 0x000000ff8800720c */ /* 0x040fe40003fc4160 */
[----:B------:R-:W-:Y:S01]  /*2aa0*/  ISETP.GT.U32.AND P5, PT, R27, R19, PT ;  /* 0x000000131b00720c */ /* 0x000fe20003fa4070 */
[----:B------:R-:W-:Y:S01]  /*2ab0*/  FMUL R127, R127, c[0x0][0x188] ;  /* 0x000062007f7f7a20 */ /* 0x000fe20000400000 */
[----:B------:R-:W-:Y:S01]  /*2ac0*/  ISETP.GT.U32.AND.EX P2, PT, R136, RZ, PT, P2 ;  /* 0x000000ff8800720c */ /* 0x000fe20003f44120 */
[----:B------:R-:W-:Y:S01]  /*2ad0*/  FMUL R53, R53, c[0x0][0x188] ;  /* 0x0000620035357a20 */ /* 0x000fe20000400000 */
[----:B------:R-:W-:Y:S02]  /*2ae0*/  FSEL R125, R41, -INF , !P6 ;  /* 0xff800000297d7808 */ /* 0x000fe40007000000 */
[----:B------:R-:W-:-:S02]  /*2af0*/  ISETP.GT.U32.AND.EX P5, PT, R138, RZ, PT, P5 ;  /* 0x000000ff8a00720c */ /* 0x000fc40003fa4150 */
[C---:B------:R-:W-:Y:S02]  /*2b00*/  IADD3 R50, P6, R31.reuse, 0x8, RZ ;  /* 0x000000081f327810 */ /* 0x040fe40007fde0ff */
[CC--:B------:R-:W-:Y:S02]  /*2b10*/  ISETP.GT.U32.AND P3, PT, R31.reuse, R11.reuse, PT ;  /* 0x0000000b1f00720c */ /* 0x0c0fe40003f64070 */
[----:B------:R-:W-:Y:S01]  /*2b20*/  ISETP.GE.U32.AND P4, PT, R31, R11, PT ;  /* 0x0000000b1f00720c */ /* 0x000fe20003f86070 */
[----:B------:R-:W-:Y:S01]  /*2b30*/  FMUL R132, R132, c[0x0][0x188] ;  /* 0x0000620084847a20 */ /* 0x000fe20000400000 */
[----:B------:R-:W-:Y:S01]  /*2b40*/  FSEL R152, R127, -INF , !P2 ;  /* 0xff8000007f987808 */ /* 0x000fe20005000000 */
[----:B------:R-:W-:Y:S01]  /*2b50*/  FMUL R39, R133, c[0x0][0x188] ;  /* 0x0000620085277a20 */ /* 0x000fe20000400000 */
[----:B------:R-:W-:Y:S02]  /*2b60*/  FSEL R148, R53, -INF , !P5 ;  /* 0xff80000035947808 */ /* 0x000fe40006800000 */
[----:B------:R-:W-:-:S02]  /*2b70*/  IADD3.X R127, RZ, R139, RZ, P6, !PT ;  /* 0x0000008bff7f7210 */ /* 0x000fc400037fe4ff */
[----:B------:R-:W-:Y:S02]  /*2b80*/  ISETP.GT.U32.AND P5, PT, R49, R19, PT ;  /* 0x000000133100720c */ /* 0x000fe40003fa4070 */
[----:B------:R-:W-:Y:S02]  /*2b90*/  ISETP.GT.U32.AND P6, PT, R50, R11, PT ;  /* 0x0000000b3200720c */ /* 0x000fe40003fc4070 */
[C---:B------:R-:W-:Y:S02]  /*2ba0*/  ISETP.GT.U32.AND.EX P3, PT, R139.reuse, RZ, PT, P3 ;  /* 0x000000ff8b00720c */ /* 0x040fe40003f64130 */
[----:B------:R-:W-:Y:S01]  /*2bb0*/  ISETP.GE.U32.AND.EX P4, PT, R139, RZ, PT, P4 ;  /* 0x000000ff8b00720c */ /* 0x000fe20003f86140 */
[----:B------:R-:W-:Y:S01]  /*2bc0*/  FMUL R40, R40, c[0x0][0x188] ;  /* 0x0000620028287a20 */ /* 0x000fe20000400000 */
[----:B------:R-:W-:Y:S01]  /*2bd0*/  ISETP.GT.U32.AND.EX P5, PT, R137, RZ, PT, P5 ;  /* 0x000000ff8900720c */ /* 0x000fe20003fa4150 */
[----:B------:R-:W-:Y:S01]  /*2be0*/  FMUL R35, R172, c[0x0][0x188] ;  /* 0x00006200ac237a20 */ /* 0x000fe20000400000 */
[----:B------:R-:W-:-:S02]  /*2bf0*/  ISETP.GT.U32.AND.EX P6, PT, R127, RZ, PT, P6 ;  /* 0x000000ff7f00720c */ /* 0x000fc40003fc4160 */
[----:B------:R-:W-:Y:S02]  /*2c00*/  FSEL R34, R132, -INF , !P3 ;  /* 0xff80000084227808 */ /* 0x000fe40005800000 */
[----:B------:R-:W-:Y:S02]  /*2c10*/  FSEL R39, R39, -INF , !P4 ;  /* 0xff80000027277808 */ /* 0x000fe40006000000 */
[----:B------:R-:W-:Y:S02]  /*2c20*/  FSEL R124, R40, -INF , !P5 ;  /* 0xff800000287c7808 */ /* 0x000fe40006800000 */
[----:B------:R-:W-:Y:S02]  /*2c30*/  FSEL R35, R35, -INF , !P6 ;  /* 0xff80000023237808 */ /* 0x000fe40007000000 */
[----:B------:R-:W-:Y:S02]  /*2c40*/  FMNMX R28, R34, R39, !PT ;  /* 0x00000027221c7209 */ /* 0x000fe40007800000 */
[----:B------:R-:W-:-:S02]  /*2c50*/  IADD3 R40, P5, R31, 0x18, RZ ;  /* 0x000000181f287810 */ /* 0x000fc40007fbe0ff */
[----:B------:R-:W-:Y:S02]  /*2c60*/  ISETP.GT.U32.AND P0, PT, R31, R20, PT ;  /* 0x000000141f00720c */ /* 0x000fe40003f04070 */
[----:B------:R-:W-:Y:S01]  /*2c70*/  FMNMX R28, R35, R28, !PT ;  /* 0x0000001c231c7209 */ /* 0x000fe20007800000 */
[----:B------:R-:W-:Y:S01]  /*2c80*/  FMUL R30, R134, c[0x0][0x188] ;  /* 0x00006200861e7a20 */ /* 0x000fe20000400000 */
[----:B------:R-:W-:Y:S02]  /*2c90*/  IADD3.X R53, RZ, R139, RZ, P5, !PT ;  /* 0x0000008bff357210 */ /* 0x000fe40002ffe4ff */
[----:B------:R-:W-:Y:S02]  /*2ca0*/  ISETP.GT.U32.AND P5, PT, R40, R20, PT ;  /* 0x000000142800720c */ /* 0x000fe40003fa4070 */
[----:B------:R-:W-:Y:S01]  /*2cb0*/  ISETP.GT.U32.AND.EX P0, PT, R139, RZ, PT, P0 ;  /* 0x000000ff8b00720c */ /* 0x000fe20003f04100 */
[----:B------:R-:W-:Y:S01]  /*2cc0*/  FMUL R150, R170, c[0x0][0x188] ;  /* 0x00006200aa967a20 */ /* 0x000fe20000400000 */
[----:B------:R-:W-:-:S02]  /*2cd0*/  ISETP.GT.U32.AND P2, PT, R40, R11, PT ;  /* 0x0000000b2800720c */ /* 0x000fc40003f44070 */
[----:B------:R-:W-:Y:S02]  /*2ce0*/  IADD3 R38, P6, R31, 0x19, RZ ;  /* 0x000000191f267810 */ /* 0x000fe40007fde0ff */
[----:B------:R-:W-:Y:S01]  /*2cf0*/  FMNMX R28, R25, R28, !PT ;  /* 0x0000001c191c7209 */ /* 0x000fe20007800000 */
[----:B------:R-:W-:Y:S01]  /*2d00*/  FMUL R159, R168, c[0x0][0x188] ;  /* 0x00006200a89f7a20 */ /* 0x000fe20000400000 */
[C---:B------:R-:W-:Y:S01]  /*2d10*/  ISETP.GT.U32.AND.EX P5, PT, R53.reuse, RZ, PT, P5 ;  /* 0x000000ff3500720c */ /* 0x040fe20003fa4150 */
[----:B------:R-:W-:Y:S01]  /*2d20*/  FMUL R24, R52, c[0x0][0x188] ;  /* 0x0000620034187a20 */ /* 0x000fe20000400000 */
[----:B------:R-:W-:Y:S02]  /*2d30*/  FSEL R30, R30, -INF , !P0 ;  /* 0xff8000001e1e7808 */ /* 0x000fe40004000000 */
[----:B------:R-:W-:Y:S02]  /*2d40*/  ISETP.GT.U32.AND.EX P2, PT, R53, RZ, PT, P2 ;  /* 0x000000ff3500720c */ /* 0x000fe40003f44120 */
[----:B------:R-:W-:-:S02]  /*2d50*/  ISETP.GT.U32.AND P0, PT, R38, R11, PT ;  /* 0x0000000b2600720c */ /* 0x000fc40003f04070 */
[----:B------:R-:W-:Y:S02]  /*2d60*/  IADD3.X R52, RZ, R139, RZ, P6, !PT ;  /* 0x0000008bff347210 */ /* 0x000fe400037fe4ff */
[----:B------:R-:W-:Y:S01]  /*2d70*/  FMNMX R28, R163, R28, !PT ;  /* 0x0000001ca31c7209 */ /* 0x000fe20007800000 */
[----:B------:R-:W-:Y:S01]  /*2d80*/  FMUL R157, R169, c[0x0][0x188] ;  /* 0x00006200a99d7a20 */ /* 0x000fe20000400000 */
[----:B------:R-:W-:Y:S02]  /*2d90*/  FSEL R150, R150, -INF , !P5 ;  /* 0xff80000096967808 */ /* 0x000fe40006800000 */
[-C--:B------:R-:W-:Y:S02]  /*2da0*/  ISETP.GT.U32.AND P5, PT, R40, R19.reuse, PT ;  /* 0x000000132800720c */ /* 0x080fe40003fa4070 */
[----:B------:R-:W-:Y:S02]  /*2db0*/  ISETP.GT.U32.AND P4, PT, R50, R19, PT ;  /* 0x000000133200720c */ /* 0x000fe40003f84070 */
[----:B------:R-:W-:-:S02]  /*2dc0*/  FSEL R159, R159, -INF , !P2 ;  /* 0xff8000009f9f7808 */ /* 0x000fc40005000000 */
[----:B------:R-:W-:Y:S02]  /*2dd0*/  ISETP.GT.U32.AND.EX P0, PT, R52, RZ, PT, P0 ;  /* 0x000000ff3400720c */ /* 0x000fe40003f04100 */
[----:B------:R-:W-:Y:S01]  /*2de0*/  FMNMX R28, R161, R28, !PT ;  /* 0x0000001ca11c7209 */ /* 0x000fe20007800000 */
[----:B------:R-:W-:Y:S01]  /*2df0*/  FMUL R44, R44, c[0x0][0x188] ;  /* 0x000062002c2c7a20 */ /* 0x000fe20000400000 */
[----:B------:R-:W-:Y:S02]  /*2e00*/  ISETP.GT.U32.AND.EX P5, PT, R53, RZ, PT, P5 ;  /* 0x000000ff3500720c */ /* 0x000fe40003fa4150 */
[----:B------:R-:W-:Y:S02]  /*2e10*/  ISETP.GT.U32.AND.EX P4, PT, R127, RZ, PT, P4 ;  /* 0x000000ff7f00720c */ /* 0x000fe40003f84140 */
[----:B------:R-:W-:Y:S02]  /*2e20*/  FSEL R157, R157, -INF , !P0 ;  /* 0xff8000009d9d7808 */ /* 0x000fe40004000000 */
[----:B------:R-:W-:-:S02]  /*2e30*/  FMNMX R28, R159, R28, !PT ;  /* 0x0000001c9f1c7209 */ /* 0x000fc40007800000 */
[C---:B------:R-:W-:Y:S02]  /*2e40*/  ISETP.GE.U32.AND P1, PT, R31.reuse, R20, PT ;  /* 0x000000141f00720c */ /* 0x040fe40003f26070 */
[----:B------:R-:W-:Y:S02]  /*2e50*/  FSEL R126, R44, -INF , !P5 ;  /* 0xff8000002c7e7808 */ /* 0x000fe40006800000 */
[----:B------:R-:W-:Y:S02]  /*2e60*/  FSEL R24, R24, -INF , !P4 ;  /* 0xff80000018187808 */ /* 0x000fe40006000000 */
[CC--:B------:R-:W-:Y:S02]  /*2e70*/  ISETP.GT.U32.AND P2, PT, R31.reuse, R19.reuse, PT ;  /* 0x000000131f00720c */ /* 0x0c0fe40003f44070 */
[C---:B------:R-:W-:Y:S02]  /*2e80*/  ISETP.GE.U32.AND P5, PT, R31.reuse, R19, PT ;  /* 0x000000131f00720c */ /* 0x040fe40003fa6070 */
[----:B------:R-:W-:-:S02]  /*2e90*/  ISETP.GT.U32.AND P4, PT, R31, R18, PT ;  /* 0x000000121f00720c */ /* 0x000fc40003f84070 */
[----:B------:R-:W-:Y:S01]  /*2ea0*/  ISETP.GE.U32.AND P6, PT, R31, R18, PT ;  /* 0x000000121f00720c */ /* 0x000fe20003fc6070 */
[----:B------:R-:W-:Y:S01]  /*2eb0*/  FMUL R31, R135, c[0x0][0x188] ;  /* 0x00006200871f7a20 */ /* 0x000fe20000400000 */
[----:B------:R-:W-:Y:S02]  /*2ec0*/  FMNMX R36, R157, R28, !PT ;  /* 0x0000001c9d247209 */ /* 0x000fe40007800000 */
[----:B------:R-:W-:Y:S01]  /*2ed0*/  ISETP.GE.U32.AND.EX P1, PT, R139, RZ, PT, P1 ;  /* 0x000000ff8b00720c */ /* 0x000fe20003f26110 */
[----:B------:R-:W-:Y:S02]  /*2ee0*/  FMUL R32, R174, c[0x0][0x188] ;  /* 0x00006200ae207a20 */ /* 0x000fe40000400000 */
[----:B------:R-:W0:Y:S01]  /*2ef0*/  SHFL.BFLY PT, R51, R36, 0x2, 0x1f ;  /* 0x0c401f0024337f89 */ /* 0x000e2200000e0000 */
[----:B------:R-:W-:Y:S02]  /*2f00*/  FSEL R31, R31, -INF , !P1 ;  /* 0xff8000001f1f7808 */ /* 0x000fe40004800000 */
[----:B------:R-:W-:-:S02]  /*2f10*/  FSEL R32, R32, -INF , !P3 ;  /* 0xff80000020207808 */ /* 0x000fc40005800000 */
[----:B------:R-:W-:Y:S02]  /*2f20*/  FMNMX R41, R30, R31, !PT ;  /* 0x0000001f1e297209 */ /* 0x000fe40007800000 */
[----:B------:R-:W-:Y:S02]  /*2f30*/  ISETP.GT.U32.AND P0, PT, R27, R18, PT ;  /* 0x000000121b00720c */ /* 0x000fe40003f04070 */
[----:B------:R-:W-:Y:S01]  /*2f40*/  FMNMX R41, R32, R41, !PT ;  /* 0x0000002920297209 */ /* 0x000fe20007800000 */
[----:B------:R-:W-:Y:S01]  /*2f50*/  FMUL R27, R128, c[0x0][0x188] ;  /* 0x00006200801b7a20 */ /* 0x000fe20000400000 */
[----:B------:R-:W-:Y:S01]  /*2f60*/  ISETP.GT.U32.AND.EX P2, PT, R139, RZ, PT, P2 ;  /* 0x000000ff8b00720c */ /* 0x000fe20003f44120 */
[----:B------:R-:W-:Y:S01]  /*2f70*/  FMUL R28, R129, c[0x0][0x188] ;  /* 0x00006200811c7a20 */ /* 0x000fe20000400000 */
[----:B------:R-:W-:Y:S02]  /*2f80*/  FMNMX R41, R26, R41, !PT ;  /* 0x000000291a297209 */ /* 0x000fe40007800000 */
[----:B------:R-:W-:-:S02]  /*2f90*/  ISETP.GE.U32.AND.EX P5, PT, R139, RZ, PT, P5 ;  /* 0x000000ff8b00720c */ /* 0x000fc40003fa6150 */
[----:B------:R-:W-:Y:S02]  /*2fa0*/  FSEL R27, R27, -INF , !P2 ;  /* 0xff8000001b1b7808 */ /* 0x000fe40005000000 */
[----:B------:R-:W-:Y:S02]  /*2fb0*/  ISETP.GT.U32.AND P2, PT, R38, R20, PT ;  /* 0x000000142600720c */ /* 0x000fe40003f44070 */
[----:B------:R-:W-:Y:S02]  /*2fc0*/  FMNMX R41, R162, R41, !PT ;  /* 0x00000029a2297209 */ /* 0x000fe40007800000 */
[----:B------:R-:W-:Y:S01]  /*2fd0*/  FSEL R28, R28, -INF , !P5 ;  /* 0xff8000001c1c7808 */ /* 0x000fe20006800000 */
[----:B------:R-:W-:Y:S01]  /*2fe0*/  FMUL R160, R171, c[0x0][0x188] ;  /* 0x00006200aba07a20 */ /* 0x000fe20000400000 */
[----:B------:R-:W-:Y:S02]  /*2ff0*/  ISETP.GT.U32.AND P3, PT, R49, R18, PT ;  /* 0x000000123100720c */ /* 0x000fe40003f64070 */
[----:B------:R-:W-:-:S02]  /*3000*/  ISETP.GT.U32.AND.EX P2, PT, R52, RZ, PT, P2 ;  /* 0x000000ff3400720c */ /* 0x000fc40003f44120 */
[----:B------:R-:W-:Y:S02]  /*3010*/  FMNMX R41, R152, R41, !PT ;  /* 0x0000002998297209 */ /* 0x000fe40007800000 */
[----:B------:R-:W-:Y:S02]  /*3020*/  FMNMX R49, R27, R28, !PT ;  /* 0x0000001c1b317209 */ /* 0x000fe40007800000 */
[----:B0-----:R-:W-:Y:S02]  /*3030*/  FMNMX R51, R36, R51, !PT ;  /* 0x0000003324337209 */ /* 0x001fe40007800000 */
[----:B------:R-:W-:Y:S02]  /*3040*/  FSEL R160, R160, -INF , !P2 ;  /* 0xff800000a0a07808 */ /* 0x000fe40005000000 */
[----:B------:R-:W-:Y:S02]  /*3050*/  FMNMX R41, R150, R41, !PT ;  /* 0x0000002996297209 */ /* 0x000fe40007800000 */
[----:B------:R-:W-:Y:S01]  /*3060*/  FMNMX R49, R24, R49, !PT ;  /* 0x0000003118317209 */ /* 0x000fe20007800000 */
[----:B------:R-:W-:Y:S01]  /*3070*/  FMUL R130, R130, c[0x0][0x188] ;  /* 0x0000620082827a20 */ /* 0x000fe20000400000 */
[----:B------:R-:W-:-:S02]  /*3080*/  ISETP.GT.U32.AND P5, PT, R40, R18, PT ;  /* 0x000000122800720c */ /* 0x000fc40003fa4070 */
[----:B------:R-:W-:Y:S01]  /*3090*/  ISETP.GT.U32.AND.EX P4, PT, R139, RZ, PT, P4 ;  /* 0x000000ff8b00720c */ /* 0x000fe20003f84140 */
[----:B------:R-:W0:Y:S01]  /*30a0*/  SHFL.BFLY PT, R40, R51, 0x1, 0x1f ;  /* 0x0c201f0033287f89 */ /* 0x000e2200000e0000 */
[----:B------:R-:W-:Y:S02]  /*30b0*/  FMNMX R41, R160, R41, !PT ;  /* 0x00000029a0297209 */ /* 0x000fe40007800000 */
[----:B------:R-:W-:Y:S02]  /*30c0*/  FMNMX R49, R148, R49, !PT ;  /* 0x0000003194317209 */ /* 0x000fe40007800000 */
[----:B------:R-:W-:Y:S01]  /*30d0*/  FSEL R153, R130, -INF , !P4 ;  /* 0xff80000082997808 */ /* 0x000fe20006000000 */
[----:B------:R-:W1:Y:S01]  /*30e0*/  SHFL.BFLY PT, R44, R41, 0x2, 0x1f ;  /* 0x0c401f00292c7f89 */ /* 0x000e6200000e0000 */
[----:B------:R-:W-:Y:S02]  /*30f0*/  ISETP.GT.U32.AND P4, PT, R38, R19, PT ;  /* 0x000000132600720c */ /* 0x000fe40003f84070 */
[----:B------:R-:W-:Y:S01]  /*3100*/  FMNMX R36, R124, R49, !PT ;  /* 0x000000317c247209 */ /* 0x000fe20007800000 */
[----:B------:R-:W-:Y:S01]  /*3110*/  FMUL R45, R45, c[0x0][0x188] ;  /* 0x000062002d2d7a20 */ /* 0x000fe20000400000 */
[----:B------:R-:W-:Y:S01]  /*3120*/  ISETP.GT.U32.AND P2, PT, R50, R18, PT ;  /* 0x000000123200720c */ /* 0x000fe20003f44070 */
[----:B------:R-:W-:Y:S01]  /*3130*/  FMUL R131, R131, c[0x0][0x188] ;  /* 0x0000620083837a20 */ /* 0x000fe20000400000 */
[----:B------:R-:W-:-:S02]  /*3140*/  ISETP.GT.U32.AND.EX P4, PT, R52, RZ, PT, P4 ;  /* 0x000000ff3400720c */ /* 0x000fc40003f84140 */
[----:B------:R-:W-:Y:S02]  /*3150*/  FMNMX R49, R125, R36, !PT ;  /* 0x000000247d317209 */ /* 0x000fe40007800000 */
[----:B------:R-:W-:Y:S01]  /*3160*/  ISETP.GE.U32.AND.EX P6, PT, R139, RZ, PT, P6 ;  /* 0x000000ff8b00720c */ /* 0x000fe20003fc6160 */
[----:B------:R-:W-:Y:S01]  /*3170*/  FMUL R54, R54, c[0x0][0x188] ;  /* 0x0000620036367a20 */ /* 0x000fe20000400000 */
[----:B------:R-:W-:Y:S02]  /*3180*/  ISETP.GT.U32.AND.EX P2, PT, R127, RZ, PT, P2 ;  /* 0x000000ff7f00720c */ /* 0x000fe40003f44120 */
[----:B------:R-:W-:Y:S02]  /*3190*/  FSEL R127, R45, -INF , !P4 ;  /* 0xff8000002d7f7808 */ /* 0x000fe40006000000 */
[----:B------:R-:W-:Y:S02]  /*31a0*/  FMNMX R36, R126, R49, !PT ;  /* 0x000000317e247209 */ /* 0x000fe40007800000 */
[----:B------:R-:W-:Y:S01]  /*31b0*/  FSEL R155, R131, -INF , !P6 ;  /* 0xff800000839b7808 */ /* 0x000fe20007000000 */
[----:B------:R-:W-:Y:S01]  /*31c0*/  FMUL R55, R55, c[0x0][0x188] ;  /* 0x0000620037377a20 */ /* 0x000fe20000400000 */
[----:B------:R-:W-:-:S02]  /*31d0*/  ISETP.GT.U32.AND P6, PT, R38, R18, PT ;  /* 0x000000122600720c */ /* 0x000fc40003fc4070 */
[----:B------:R-:W-:Y:S02]  /*31e0*/  FMNMX R38, R127, R36, !PT ;  /* 0x000000247f267209 */ /* 0x000fe40007800000 */
[----:B------:R-:W-:Y:S02]  /*31f0*/  ISETP.GT.U32.AND.EX P0, PT, R138, RZ, PT, P0 ;  /* 0x000000ff8a00720c */ /* 0x000fe40003f04100 */
[----:B------:R-:W-:Y:S02]  /*3200*/  FSEL R167, R54, -INF , !P2 ;  /* 0xff80000036a77808 */ /* 0x000fe40005000000 */
[----:B------:R-:W-:Y:S01]  /*3210*/  FMNMX R36, R153, R155, !PT ;  /* 0x0000009b99247209 */ /* 0x000fe20007800000 */
[----:B------:R-:W-:Y:S01]  /*3220*/  FMUL R42, R42, c[0x0][0x188] ;  /* 0x000062002a2a7a20 */ /* 0x000fe20000400000 */
[----:B------:R-:W-:Y:S02]  /*3230*/  ISETP.GT.U32.AND P1, PT, R48, R18, PT ;  /* 0x000000123000720c */ /* 0x000fe40003f24070 */
[----:B------:R-:W-:-:S02]  /*3240*/  ISETP.GT.U32.AND.EX P3, PT, R137, RZ, PT, P3 ;  /* 0x000000ff8900720c */ /* 0x000fc40003f64130 */
[----:B------:R-:W-:Y:S02]  /*3250*/  FSEL R165, R55, -INF , !P0 ;  /* 0xff80000037a57808 */ /* 0x000fe40004000000 */
[----:B------:R-:W-:Y:S01]  /*3260*/  FMNMX R36, R167, R36, !PT ;  /* 0x00000024a7247209 */ /* 0x000fe20007800000 */
[----:B------:R-:W-:Y:S01]  /*3270*/  FMUL R43, R43, c[0x0][0x188] ;  /* 0x000062002b2b7a20 */ /* 0x000fe20000400000 */
[----:B0-----:R-:W-:Y:S02]  /*3280*/  FMNMX R40, R51, R40, !PT ;  /* 0x0000002833287209 */ /* 0x001fe40007800000 */
[----:B------:R-:W-:Y:S02]  /*3290*/  ISETP.GT.U32.AND.EX P1, PT, R136, RZ, PT, P1 ;  /* 0x000000ff8800720c */ /* 0x000fe40003f24110 */
[----:B------:R-:W-:Y:S02]  /*32a0*/  FSEL R135, R42, -INF , !P3 ;  /* 0xff8000002a877808 */ /* 0x000fe40005800000 */
[----:B------:R-:W-:Y:S01]  /*32b0*/  FMNMX R36, R165, R36, !PT ;  /* 0x00000024a5247209 */ /* 0x000fe20007800000 */
[----:B------:R-:W-:Y:S01]  /*32c0*/  FMUL R46, R46, c[0x0][0x188] ;  /* 0x000062002e2e7a20 */ /* 0x000fe20000400000 */
[----:B------:R-:W-:-:S02]  /*32d0*/  FMNMX R132, R40, R177, !PT ;  /* 0x000000b128847209 */ /* 0x000fc40007800000 */
[----:B-1----:R-:W-:Y:S02]  /*32e0*/  FMNMX R44, R41, R44, !PT ;  /* 0x0000002c292c7209 */ /* 0x002fe40007800000 */
[----:B------:R-:W-:Y:S02]  /*32f0*/  ISETP.GT.U32.AND.EX P5, PT, R53, RZ, PT, P5 ;  /* 0x000000ff3500720c */ /* 0x000fe40003fa4150 */
[----:B------:R-:W-:Y:S02]  /*3300*/  FSEL R136, R43, -INF , !P1 ;  /* 0xff8000002b887808 */ /* 0x000fe40004800000 */
[----:B------:R-:W-:Y:S01]  /*3310*/  FMNMX R41, R135, R36, !PT ;  /* 0x0000002487297209 */ /* 0x000fe20007800000 */
[----:B------:R-:W-:Y:S01]  /*3320*/  FMUL R47, R47, c[0x0][0x188] ;  /* 0x000062002f2f7a20 */ /* 0x000fe20000400000 */
[----:B------:R-:W-:Y:S01]  /*3330*/  ISETP.GT.U32.AND.EX P6, PT, R52, RZ, PT, P6 ;  /* 0x000000ff3400720c */ /* 0x000fe20003fc4160 */
[----:B------:R-:W-:Y:S01]  /*3340*/  FADD R36, R34, -R132 ;  /* 0x8000008422247221 */ /* 0x000fe20000000000 */
[----:B------:R-:W0:Y:S01]  /*3350*/  SHFL.BFLY PT, R49, R38, 0x2, 0x1f ;  /* 0x0c401f0026317f89 */ /* 0x000e2200000e0000 */
[----:B------:R-:W-:-:S02]  /*3360*/  FSEL R141, R46, -INF , !P5 ;  /* 0xff8000002e8d7808 */ /* 0x000fc40006800000 */
[----:B------:R-:W-:Y:S02]  /*3370*/  FMNMX R34, R136, R41, !PT ;  /* 0x0000002988227209 */ /* 0x000fe40007800000 */
[----:B------:R-:W-:Y:S02]  /*3380*/  FSEL R140, R47, -INF , !P6 ;  /* 0xff8000002f8c7808 */ /* 0x000fe40007000000 */
[----:B------:R-:W-:-:S04]  /*3390*/  FMNMX R41, R141, R34, !PT ;  /* 0x000000228d297209 */ /* 0x000fc80007800000 */
[----:B------:R-:W-:Y:S01]  /*33a0*/  FMNMX R41, R140, R41, !PT ;  /* 0x000000298c297209 */ /* 0x000fe20007800000 */
[----:B------:R-:W-:Y:S01]  /*33b0*/  FMUL R139, R36, 1.4426950216293334961 ;  /* 0x3fb8aa3b248b7820 */ /* 0x000fe20000400000 */
[----:B------:R-:W1:Y:S04]  /*33c0*/  SHFL.BFLY PT, R45, R44, 0x1, 0x1f ;  /* 0x0c201f002c2d7f89 */ /* 0x000e6800000e0000 */
[----:B------:R-:W2:Y:S01]  /*33d0*/  SHFL.BFLY PT, R36, R41, 0x2, 0x1f ;  /* 0x0c401f0029247f89 */ /* 0x000ea200000e0000 */
[----:B0-----:R-:W-:Y:S01]  /*33e0*/  FMNMX R49, R38, R49, !PT ;  /* 0x0000003126317209 */ /* 0x001fe20007800000 */
[----:B------:R-:W-:-:S04]  /*33f0*/  FADD R25, R25, -R132 ;  /* 0x8000008419197221 */ /* 0x000fc80000000000 */
[----:B------:R-:W0:Y:S01]  /*3400*/  SHFL.BFLY PT, R34, R49, 0x1, 0x1f ;  /* 0x0c201f0031227f89 */ /* 0x000e2200000e0000 */
[----:B------:R-:W-:-:S04]  /*3410*/  FMUL R25, R25, 1.4426950216293334961 ;  /* 0x3fb8aa3b19197820 */ /* 0x000fc80000400000 */
[----:B------:R5:W-:Y:S01]  /*3420*/  MUFU.EX2 R142, R25 ;  /* 0x00000019008e7308 */ /* 0x000be20000000800 */
[----:B-1----:R-:W-:Y:S02]  /*3430*/  FMNMX R45, R44, R45, !PT ;  /* 0x0000002d2c2d7209 */ /* 0x002fe40007800000 */
[----:B--2---:R-:W-:Y:S01]  /*3440*/  FMNMX R36, R41, R36, !PT ;  /* 0x0000002429247209 */ /* 0x004fe20007800000 */
[----:B---3--:R-:W-:Y:S01]  /*3450*/  STS.U16 [R12+0x8000], R37 ;  /* 0x008000250c007388 */ /* 0x008fe20000000400 */
[----:B------:R-:W-:-:S03]  /*3460*/  FMNMX R133, R45, R178, !PT ;  /* 0x000000b22d857209 */ /* 0x000fc60007800000 */
[----:B-----5:R-:W1:Y:S04]  /*3470*/  SHFL.BFLY PT, R25, R36, 0x1, 0x1f ;  /* 0x0c201f0024197f89 */ /* 0x020e6800000e0000 */
[----:B----4-:R-:W-:Y:S04]  /*3480*/  STS.U16 [R12+0x8200], R183 ;  /* 0x008200b70c007388 */ /* 0x010fe80000000400 */
[----:B------:R-:W-:Y:S04]  /*3490*/  STS.U16 [R12+0x8400], R181 ;  /* 0x008400b50c007388 */ /* 0x000fe80000000400 */
[----:B------:R-:W-:Y:S04]  /*34a0*/  STS.U16 [R12+0x8600], R179 ;  /* 0x008600b30c007388 */ /* 0x000fe80000000400 */
[----:B------:R-:W-:Y:S04]  /*34b0*/  STS.U16 [R12+0x8800], R33 ;  /* 0x008800210c007388 */ /* 0x000fe80000000400 */
[----:B------:R-:W-:Y:S04]  /*34c0*/  STS.U16 [R12+0x8a00], R29 ;  /* 0x008a001d0c007388 */ /* 0x000fe80000000400 */
[----:B------:R-:W-:Y:S04]  /*34d0*/  STS.U16 [R12+0x8c00], R185 ;  /* 0x008c00b90c007388 */ /* 0x000fe80000000400 */
[----:B------:R-:W-:Y:S04]  /*34e0*/  STS.U16 [R12+0x8e00], R187 ;  /* 0x008e00bb0c007388 */ /* 0x000fe80000000400 */
[----:B------:R-:W-:Y:S01]  /*34f0*/  BAR.SYNC.DEFER_BLOCKING 0x0 ;  /* 0x0000000000007b1d */ /* 0x000fe20000010000 */
[----:B------:R-:W-:Y:S01]  /*3500*/  FADD R30, R30, -R133 ;  /* 0x800000851e1e7221 */ /* 0x000fe20000000000 */
[----:B0-----:R-:W-:-:S03]  /*3510*/  FMNMX R145, R49, R34, !PT ;  /* 0x0000002231917209 */ /* 0x001fc60007800000 */
[----:B------:R-:W-:Y:S01]  /*3520*/  FMUL R30, R30, 1.4426950216293334961 ;  /* 0x3fb8aa3b1e1e7820 */ /* 0x000fe20000400000 */
[----:B------:R-:W-:Y:S01]  /*3530*/  FMNMX R145, R145, R176, !PT ;  /* 0x000000b091917209 */ /* 0x000fe20007800000 */
[--C-:B------:R-:W-:Y:S02]  /*3540*/  FADD R39, R39, -R132.reuse ;  /* 0x8000008427277221 */ /* 0x100fe40000000000 */
[----:B------:R0:W-:Y:S01]  /*3550*/  MUFU.EX2 R144, R30 ;  /* 0x0000001e00907308 */ /* 0x0001e20000000800 */
[----:B------:R-:W-:Y:S02]  /*3560*/  FADD R35, R35, -R132 ;  /* 0x8000008423237221 */ /* 0x000fe40000000000 */
[----:B------:R-:W-:Y:S02]  /*3570*/  FADD R38, -R132, R177 ;  /* 0x000000b184267221 */ /* 0x000fe40000000100 */
[--C-:B------:R-:W-:Y:S02]  /*3580*/  FADD R31, R31, -R133.reuse ;  /* 0x800000851f1f7221 */ /* 0x100fe40000000000 */
[----:B------:R-:W-:-:S02]  /*3590*/  FADD R32, R32, -R133 ;  /* 0x8000008520207221 */ /* 0x000fc40000000000 */
[----:B------:R-:W-:Y:S02]  /*35a0*/  FADD R26, R26, -R133 ;  /* 0x800000851a1a7221 */ /* 0x000fe40000000000 */
[----:B0-----:R-:W-:Y:S02]  /*35b0*/  FADD R30, -R133, R178 ;  /* 0x000000b2851e7221 */ /* 0x001fe40000000100 */
[----:B------:R-:W-:Y:S02]  /*35c0*/  FMUL R39, R39, 1.4426950216293334961 ;  /* 0x3fb8aa3b27277820 */ /* 0x000fe40000400000 */
[----:B------:R-:W-:Y:S01]  /*35d0*/  FMUL R35, R35, 1.4426950216293334961 ;  /* 0x3fb8aa3b23237820 */ /* 0x000fe20000400000 */
[----:B-1----:R-:W-:Y:S01]  /*35e0*/  FMNMX R128, R36, R25, !PT ;  /* 0x0000001924807209 */ /* 0x002fe20007800000 */
[----:B------:R-:W-:Y:S01]  /*35f0*/  FMUL R38, R38, 1.4426950216293334961 ;  /* 0x3fb8aa3b26267820 */ /* 0x000fe20000400000 */
[----:B------:R-:W0:Y:S01]  /*3600*/  LDSM.16.M88.4 R52, [R17+0x8000] ;  /* 0x008000001134783b */ /* 0x000e220000000200 */
[----:B------:R-:W-:-:S02]  /*3610*/  FMUL R31, R31, 1.4426950216293334961 ;  /* 0x3fb8aa3b1f1f7820 */ /* 0x000fc40000400000 */
[----:B------:R-:W-:Y:S01]  /*3620*/  FMUL R32, R32, 1.4426950216293334961 ;  /* 0x3fb8aa3b20207820 */ /* 0x000fe20000400000 */
[----:B------:R-:W1:Y:S01]  /*3630*/  LDSM.16.M88.4 R48, [R17+0x8200] ;  /* 0x008200001130783b */ /* 0x000e620000000200 */
[----:B------:R-:W-:Y:S02]  /*3640*/  FMUL R26, R26, 1.4426950216293334961 ;  /* 0x3fb8aa3b1a1a7820 */ /* 0x000fe40000400000 */
[----:B------:R-:W-:Y:S01]  /*3650*/  FMUL R30, R30, 1.4426950216293334961 ;  /* 0x3fb8aa3b1e1e7820 */ /* 0x000fe20000400000 */
[----:B------:R-:W2:Y:S01]  /*3660*/  LDSM.16.M88.4 R44, [R17+0x8400] ;  /* 0x00840000112c783b */ /* 0x000ea20000000200 */
[--C-:B------:R-:W-:Y:S02]  /*3670*/  FADD R27, R27, -R145.reuse ;  /* 0x800000911b1b7221 */ /* 0x100fe40000000000 */
[----:B------:R-:W-:Y:S01]  /*3680*/  FADD R28, R28, -R145 ;  /* 0x800000911c1c7221 */ /* 0x000fe20000000000 */
[----:B------:R-:W-:Y:S01]  /*3690*/  MUFU.EX2 R138, R39 ;  /* 0x00000027008a7308 */ /* 0x000fe20000000800 */
[----:B------:R-:W-:Y:S01]  /*36a0*/  FMUL R154, R27, 1.4426950216293334961 ;  /* 0x3fb8aa3b1b9a7820 */ /* 0x000fe20000400000 */
[----:B------:R-:W3:Y:S01]  /*36b0*/  LDSM.16.M88.4 R40, [R17+0x8600] ;  /* 0x008600001128783b */ /* 0x000ee20000000200 */
[----:B------:R-:W-:-:S02]  /*36c0*/  FMUL R151, R28, 1.4426950216293334961 ;  /* 0x3fb8aa3b1c977820 */ /* 0x000fc40000400000 */
[----:B------:R-:W-:-:S03]  /*36d0*/  FADD R129, R24, -R145 ;  /* 0x8000009118817221 */ /* 0x000fc60000000000 */
[----:B------:R-:W-:Y:S01]  /*36e0*/  MUFU.EX2 R137, R35 ;  /* 0x0000002300897308 */ /* 0x000fe20000000800 */
[----:B------:R-:W-:Y:S01]  /*36f0*/  FADD R130, R148, -R145 ;  /* 0x8000009194827221 */ /* 0x000fe20000000000 */
[----:B------:R-:W-:-:S06]  /*3700*/  FMNMX R148, R128, R123, !PT ;  /* 0x0000007b80947209 */ /* 0x000fcc0007800000 */
[----:B------:R4:W5:Y:S01]  /*3710*/  MUFU.EX2 R134, R38 ;  /* 0x0000002600867308 */ /* 0x0009620000000800 */
[----:B------:R-:W-:-:S07]  /*3720*/  FADD R166, -R145, R176 ;  /* 0x000000b091a67221 */ /* 0x000fce0000000100 */
[----:B------:R-:W-:Y:S01]  /*3730*/  MUFU.EX2 R143, R31 ;  /* 0x0000001f008f7308 */ /* 0x000fe20000000800 */
[----:B----4-:R-:W4:Y:S07]  /*3740*/  LDSM.16.M88.4 R36, [R17+0x8800] ;  /* 0x008800001124783b */ /* 0x010f2e0000000200 */
[----:B------:R0:W-:Y:S08]  /*3750*/  MUFU.EX2 R146, R32 ;  /* 0x0000002000927308 */ /* 0x0001f00000000800 */
[----:B------:R1:W-:Y:S01]  /*3760*/  MUFU.EX2 R149, R26 ;  /* 0x0000001a00957308 */ /* 0x0003e20000000800 */
[----:B0-----:R-:W0:Y:S07]  /*3770*/  LDSM.16.M88.4 R32, [R17+0x8a00] ;  /* 0x008a00001120783b */ /* 0x001e2e0000000200 */
[----:B------:R2:W-:Y:S01]  /*3780*/  MUFU.EX2 R147, R30 ;  /* 0x0000001e00937308 */ /* 0x0005e20000000800 */
[----:B-1----:R-:W1:Y:S01]  /*3790*/  LDSM.16.M88.4 R24, [R17+0x8c00] ;  /* 0x008c00001118783b */ /* 0x002e620000000200 */
[----:B------:R-:W-:-:S03]  /*37a0*/  FADD R156, R153, -R148 ;  /* 0x80000094999c7221 */ /* 0x000fc60000000000 */
[----:B--2---:R-:W2:Y:S01]  /*37b0*/  LDSM.16.M88.4 R28, [R17+0x8e00] ;  /* 0x008e0000111c783b */ /* 0x004ea20000000200 */
[----:B------:R-:W-:Y:S02]  /*37c0*/  FMUL R168, R166, 1.4426950216293334961 ;  /* 0x3fb8aa3ba6a87820 */ /* 0x000fe40000400000 */
[----:B------:R-:W-:Y:S02]  /*37d0*/  FMUL R164, R130, 1.4426950216293334961 ;  /* 0x3fb8aa3b82a47820 */ /* 0x000fe40000400000 */
[--C-:B------:R-:W-:Y:S02]  /*37e0*/  FADD R155, R155, -R148.reuse ;  /* 0x800000949b9b7221 */ /* 0x100fe40000000000 */
[----:B------:R-:W-:Y:S02]  /*37f0*/  FMUL R166, R156, 1.4426950216293334961 ;  /* 0x3fb8aa3b9ca67820 */ /* 0x000fe40000400000 */
[----:B------:R3:W-:Y:S01]  /*3800*/  MUFU.EX2 R156, R168 ;  /* 0x000000a8009c7308 */ /* 0x0007e20000000800 */
[----:B------:R-:W-:-:S02]  /*3810*/  FADD R167, R167, -R148 ;  /* 0x80000094a7a77221 */ /* 0x000fc40000000000 */
[----:B------:R-:W-:Y:S02]  /*3820*/  FMUL R158, R129, 1.4426950216293334961 ;  /* 0x3fb8aa3b819e7820 */ /* 0x000fe40000400000 */
[----:B---3--:R-:W-:-:S03]  /*3830*/  FADD R168, -R148, R123 ;  /* 0x0000007b94a87221 */ /* 0x008fc60000000100 */
[----:B------:R3:W-:Y:S01]  /*3840*/  MUFU.EX2 R153, R164 ;  /* 0x000000a400997308 */ /* 0x0007e20000000800 */
[----:B------:R-:W-:Y:S02]  /*3850*/  FADD R123, R165, -R148 ;  /* 0x80000094a57b7221 */ /* 0x000fe40000000000 */
[----:B------:R-:W-:-:S05]  /*3860*/  FMUL R167, R167, 1.4426950216293334961 ;  /* 0x3fb8aa3ba7a77820 */ /* 0x000fca0000400000 */
[----:B------:R-:W0:Y:S01]  /*3870*/  MUFU.EX2 R139, R139 ;  /* 0x0000008b008b7308 */ /* 0x000e220000000800 */
[----:B---3--:R-:W-:Y:S02]  /*3880*/  FMUL R164, R155, 1.4426950216293334961 ;  /* 0x3fb8aa3b9ba47820 */ /* 0x008fe40000400000 */
[----:B------:R-:W-:-:S05]  /*3890*/  FMUL R168, R168, 1.4426950216293334961 ;  /* 0x3fb8aa3ba8a87820 */ /* 0x000fca0000400000 */
[----:B------:R3:W-:Y:S02]  /*38a0*/  MUFU.EX2 R155, R166 ;  /* 0x000000a6009b7308 */ /* 0x0007e40000000800 */
[----:B---3--:R-:W-:-:S06]  /*38b0*/  FMUL R166, R123, 1.4426950216293334961 ;  /* 0x3fb8aa3b7ba67820 */ /* 0x008fcc0000400000 */
[----:B------:R-:W-:Y:S08]  /*38c0*/  MUFU.EX2 R154, R154 ;  /* 0x0000009a009a7308 */ /* 0x000ff00000000800 */
[----:B------:R-:W-:Y:S08]  /*38d0*/  MUFU.EX2 R151, R151 ;  /* 0x0000009700977308 */ /* 0x000ff00000000800 */
[----:B------:R-:W-:Y:S08]  /*38e0*/  MUFU.EX2 R158, R158 ;  /* 0x0000009e009e7308 */ /* 0x000ff00000000800 */
[----:B------:R-:W-:Y:S08]  /*38f0*/  MUFU.EX2 R164, R164 ;  /* 0x000000a400a47308 */ /* 0x000ff00000000800 */
[----:B------:R-:W-:Y:S08]  /*3900*/  MUFU.EX2 R165, R167 ;  /* 0x000000a700a57308 */ /* 0x000ff00000000800 */
[----:B------:R-:W3:Y:S08]  /*3910*/  MUFU.EX2 R123, R168 ;  /* 0x000000a8007b7308 */ /* 0x000ef00000000800 */
[----:B------:R-:W1:Y:S01]  /*3920*/  MUFU.EX2 R166, R166 ;  /* 0x000000a600a67308 */ /* 0x000e620000000800 */
[----:B-----5:R-:W-:Y:S01]  /*3930*/  FMUL R56, R134, R56 ;  /* 0x0000003886387220 */ /* 0x020fe20000400000 */
[----:B0-----:R-:W-:Y:S01]  /*3940*/  F2FP.BF16.PACK_AB R128, R138, R139 ;  /* 0x0000008b8a80723e */ /* 0x001fe200000010ff */
[----:B------:R-:W-:Y:S01]  /*3950*/  FMUL R57, R134, R57 ;  /* 0x0000003986397220 */ /* 0x000fe20000400000 */
[----:B------:R-:W-:Y:S01]  /*3960*/  F2FP.BF16.PACK_AB R129, R143, R144 ;  /* 0x000000908f81723e */ /* 0x000fe200000010ff */
[C---:B------:R-:W-:Y:S01]  /*3970*/  FMUL R58, R147.reuse, R58 ;  /* 0x0000003a933a7220 */ /* 0x040fe20000400000 */
[----:B------:R-:W-:Y:S01]  /*3980*/  F2FP.BF16.PACK_AB R130, R142, R137 ;  /* 0x000000898e82723e */ /* 0x000fe200000010ff */
[----:B------:R-:W-:Y:S01]  /*3990*/  FMUL R59, R147, R59 ;  /* 0x0000003b933b7220 */ /* 0x000fe20000400000 */
[----:B------:R-:W-:Y:S01]  /*39a0*/  F2FP.BF16.PACK_AB R131, R149, R146 ;  /* 0x000000929583723e */ /* 0x000fe200000010ff */
[----:B------:R-:W-:-:S02]  /*39b0*/  FMUL R60, R134, R60 ;  /* 0x0000003c863c7220 */ /* 0x000fc40000400000 */
[C---:B------:R-:W-:Y:S02]  /*39c0*/  FMUL R61, R134.reuse, R61 ;  /* 0x0000003d863d7220 */ /* 0x040fe40000400000 */
[C---:B------:R-:W-:Y:S02]  /*39d0*/  FMUL R62, R147.reuse, R62 ;  /* 0x0000003e933e7220 */ /* 0x040fe40000400000 */
[C---:B------:R-:W-:Y:S02]  /*39e0*/  FMUL R63, R147.reuse, R63 ;  /* 0x0000003f933f7220 */ /* 0x040fe40000400000 */
[C---:B------:R-:W-:Y:S02]  /*39f0*/  FMUL R64, R134.reuse, R64 ;  /* 0x0000004086407220 */ /* 0x040fe40000400000 */
[----:B------:R-:W-:Y:S02]  /*3a00*/  FMUL R65, R134, R65 ;  /* 0x0000004186417220 */ /* 0x000fe40000400000 */
        /* <DEDUP_REMOVED lines=19> */
[----:B------:R-:W-:Y:S02]  /*3b40*/  FMUL R85, R134, R85 ;  /* 0x0000005586557220 */ /* 0x000fe40000400000 */
[C---:B------:R-:W-:Y:S02]  /*3b50*/  FMUL R86, R147.reuse, R86 ;  /* 0x0000005693567220 */ /* 0x040fe40000400000 */
[----:B------:R-:W-:Y:S01]  /*3b60*/  FMUL R87, R147, R87 ;  /* 0x0000005793577220 */ /* 0x000fe20000400000 */
[----:B------:R-:W-:Y:S01]  /*3b70*/  HMMA.16816.F32.BF16 R56, R128, R52, R56 ;  /* 0x000000348038723c */ /* 0x000fe20000041838 */
[C---:B------:R-:W-:Y:S02]  /*3b80*/  FMUL R100, R156.reuse, R100 ;  /* 0x000000649c647220 */ /* 0x040fe40000400000 */
[----:B------:R-:W-:Y:S02]  /*3b90*/  FMUL R101, R156, R101 ;  /* 0x000000659c657220 */ /* 0x000fe40000400000 */
[----:B---3--:R-:W-:-:S02]  /*3ba0*/  FMUL R102, R123, R102 ;  /* 0x000000667b667220 */ /* 0x008fc40000400000 */
[C---:B------:R-:W-:Y:S01]  /*3bb0*/  FMUL R103, R123.reuse, R103 ;  /* 0x000000677b677220 */ /* 0x040fe20000400000 */
[----:B------:R-:W-:Y:S01]  /*3bc0*/  HMMA.16816.F32.BF16 R60, R128, R48, R60 ;  /* 0x00000030803c723c */ /* 0x000fe2000004183c */
[C---:B------:R-:W-:Y:S02]  /*3bd0*/  FMUL R92, R156.reuse, R92 ;  /* 0x0000005c9c5c7220 */ /* 0x040fe40000400000 */
[----:B------:R-:W-:Y:S02]  /*3be0*/  FMUL R93, R156, R93 ;  /* 0x0000005d9c5d7220 */ /* 0x000fe40000400000 */
[----:B------:R-:W-:-:S03]  /*3bf0*/  FMUL R94, R123, R94 ;  /* 0x0000005e7b5e7220 */ /* 0x000fc60000400000 */
[----:B------:R-:W-:Y:S01]  /*3c00*/  HMMA.16816.F32.BF16 R64, R128, R44, R64 ;  /* 0x0000002c8040723c */ /* 0x000fe20000041840 */
[----:B------:R-:W-:Y:S02]  /*3c10*/  FMUL R95, R123, R95 ;  /* 0x0000005f7b5f7220 */ /* 0x000fe40000400000 */
[--C-:B------:R-:W-:Y:S02]  /*3c20*/  FADD R163, R163, -R132.reuse ;  /* 0x80000084a3a37221 */ /* 0x100fe40000000000 */
[----:B------:R-:W-:-:S03]  /*3c30*/  FADD R161, R161, -R132 ;  /* 0x80000084a1a17221 */ /* 0x000fc60000000000 */
[----:B------:R-:W-:Y:S01]  /*3c40*/  HMMA.16816.F32.BF16 R68, R128, R40, R68 ;  /* 0x000000288044723c */ /* 0x000fe20000041844 */
[C---:B------:R-:W-:Y:S02]  /*3c50*/  FMUL R96, R156.reuse, R96 ;  /* 0x000000609c607220 */ /* 0x040fe40000400000 */
[----:B------:R-:W-:Y:S02]  /*3c60*/  FMUL R97, R156, R97 ;  /* 0x000000619c617220 */ /* 0x000fe40000400000 */
[----:B------:R-:W-:-:S03]  /*3c70*/  FMUL R98, R123, R98 ;  /* 0x000000627b627220 */ /* 0x000fc60000400000 */
[----:B----4-:R-:W-:Y:S01]  /*3c80*/  HMMA.16816.F32.BF16 R72, R128, R36, R72 ;  /* 0x000000248048723c */ /* 0x010fe20000041848 */
[----:B------:R-:W-:Y:S02]  /*3c90*/  FMUL R99, R123, R99 ;  /* 0x000000637b637220 */ /* 0x000fe40000400000 */
[----:B------:R-:W-:-:S05]  /*3ca0*/  FADD R162, R162, -R133 ;  /* 0x80000085a2a27221 */ /* 0x000fca0000000000 */
[----:B------:R-:W-:Y:S01]  /*3cb0*/  HMMA.16816.F32.BF16 R76, R128, R32, R76 ;  /* 0x00000020804c723c */ /* 0x000fe2000004184c */
[----:B------:R-:W-:-:S07]  /*3cc0*/  FMUL R163, R163, 1.4426950216293334961 ;  /* 0x3fb8aa3ba3a37820 */ /* 0x000fce0000400000 */
[----:B-1----:R-:W-:Y:S01]  /*3cd0*/  HMMA.16816.F32.BF16 R80, R128, R24, R80 ;  /* 0x000000188050723c */ /* 0x002fe20000041850 */
[----:B------:R-:W-:-:S07]  /*3ce0*/  FMUL R161, R161, 1.4426950216293334961 ;  /* 0x3fb8aa3ba1a17820 */ /* 0x000fce0000400000 */
[----:B--2---:R-:W-:Y:S01]  /*3cf0*/  HMMA.16816.F32.BF16 R84, R128, R28, R84 ;  /* 0x0000001c8054723c */ /* 0x004fe20000041854 */
[----:B------:R-:W-:-:S06]  /*3d00*/  FMUL R112, R156, R112 ;  /* 0x000000709c707220 */ /* 0x000fcc0000400000 */
[----:B------:R-:W-:Y:S02]  /*3d10*/  F2FP.BF16.PACK_AB R128, R151, R154 ;  /* 0x0000009a9780723e */ /* 0x000fe400000010ff */
[----:B------:R-:W-:Y:S02]  /*3d20*/  F2FP.BF16.PACK_AB R129, R164, R155 ;  /* 0x0000009ba481723e */ /* 0x000fe400000010ff */
[----:B------:R-:W-:Y:S02]  /*3d30*/  F2FP.BF16.PACK_AB R130, R153, R158 ;  /* 0x0000009e9982723e */ /* 0x000fe400000010ff */
[----:B------:R-:W-:Y:S01]  /*3d40*/  F2FP.BF16.PACK_AB R131, R166, R165 ;  /* 0x000000a5a683723e */ /* 0x000fe200000010ff */
[----:B------:R-:W-:Y:S02]  /*3d50*/  FMUL R113, R156, R113 ;  /* 0x000000719c717220 */ /* 0x000fe40000400000 */
[C---:B------:R-:W-:Y:S02]  /*3d60*/  FMUL R114, R123.reuse, R114 ;  /* 0x000000727b727220 */ /* 0x040fe40000400000 */
[----:B------:R-:W-:-:S02]  /*3d70*/  FMUL R115, R123, R115 ;  /* 0x000000737b737220 */ /* 0x000fc40000400000 */
[----:B------:R-:W-:Y:S01]  /*3d80*/  FADD R124, R124, -R145 ;  /* 0x800000917c7c7221 */ /* 0x000fe20000000000 */
[C---:B------:R-:W-:Y:S01]  /*3d90*/  HMMA.16816.F32.BF16 R100, R128.reuse, R40, R100 ;  /* 0x000000288064723c */ /* 0x040fe20000041864 */
[C---:B------:R-:W-:Y:S02]  /*3da0*/  FMUL R104, R156.reuse, R104 ;  /* 0x000000689c687220 */ /* 0x040fe40000400000 */
[----:B------:R-:W-:Y:S02]  /*3db0*/  FMUL R105, R156, R105 ;  /* 0x000000699c697220 */ /* 0x000fe40000400000 */
[C---:B------:R-:W-:Y:S02]  /*3dc0*/  FMUL R106, R123.reuse, R106 ;  /* 0x0000006a7b6a7220 */ /* 0x040fe40000400000 */
[----:B------:R-:W-:Y:S02]  /*3dd0*/  FMUL R107, R123, R107 ;  /* 0x0000006b7b6b7220 */ /* 0x000fe40000400000 */
[----:B------:R-:W-:Y:S01]  /*3de0*/  FADD R152, R152, -R133 ;  /* 0x8000008598987221 */ /* 0x000fe20000000000 */
[----:B------:R-:W-:Y:S01]  /*3df0*/  HMMA.16816.F32.BF16 R92, R128, R48, R92 ;  /* 0x00000030805c723c */ /* 0x000fe2000004185c */
[----:B------:R-:W-:Y:S01]  /*3e00*/  FADD R159, R159, -R132 ;  /* 0x800000849f9f7221 */ /* 0x000fe20000000000 */
[----:B------:R-:W-:Y:S01]  /*3e10*/  MUFU.EX2 R48, R163 ;  /* 0x000000a300307308 */ /* 0x000fe20000000800 */
[----:B------:R-:W-:-:S02]  /*3e20*/  FMUL R40, R162, 1.4426950216293334961 ;  /* 0x3fb8aa3ba2287820 */ /* 0x000fc40000400000 */
[C---:B------:R-:W-:Y:S02]  /*3e30*/  FMUL R108, R156.reuse, R108 ;  /* 0x0000006c9c6c7220 */ /* 0x040fe40000400000 */
[----:B------:R-:W-:Y:S01]  /*3e40*/  FMUL R109, R156, R109 ;  /* 0x0000006d9c6d7220 */ /* 0x000fe20000400000 */
[----:B------:R-:W-:Y:S01]  /*3e50*/  HMMA.16816.F32.BF16 R96, R128, R44, R96 ;  /* 0x0000002c8060723c */ /* 0x000fe20000041860 */
[C---:B------:R-:W-:Y:S01]  /*3e60*/  FMUL R110, R123.reuse, R110 ;  /* 0x0000006e7b6e7220 */ /* 0x040fe20000400000 */
[----:B------:R-:W0:Y:S01]  /*3e70*/  MUFU.EX2 R45, R161 ;  /* 0x000000a1002d7308 */ /* 0x000e220000000800 */
[----:B------:R-:W-:Y:S02]  /*3e80*/  FMUL R111, R123, R111 ;  /* 0x0000006f7b6f7220 */ /* 0x000fe40000400000 */
[----:B------:R-:W-:Y:S02]  /*3e90*/  FADD R135, R135, -R148 ;  /* 0x8000009487877221 */ /* 0x000fe40000000000 */
[----:B------:R-:W-:-:S02]  /*3ea0*/  FADD R157, R157, -R132 ;  /* 0x800000849d9d7221 */ /* 0x000fc40000000000 */
[----:B------:R-:W-:Y:S02]  /*3eb0*/  FADD R125, R125, -R145 ;  /* 0x800000917d7d7221 */ /* 0x000fe40000000000 */
[----:B------:R-:W-:Y:S02]  /*3ec0*/  FMUL R124, R124, 1.4426950216293334961 ;  /* 0x3fb8aa3b7c7c7820 */ /* 0x000fe40000400000 */
[----:B------:R-:W-:Y:S02]  /*3ed0*/  FMUL R152, R152, 1.4426950216293334961 ;  /* 0x3fb8aa3b98987820 */ /* 0x000fe40000400000 */
[----:B------:R-:W-:Y:S01]  /*3ee0*/  FADD R136, R136, -R148 ;  /* 0x8000009488887221 */ /* 0x000fe20000000000 */
[----:B------:R-:W-:Y:S01]  /*3ef0*/  HMMA.16816.F32.BF16 R112, R128, R24, R112 ;  /* 0x000000188070723c */ /* 0x000fe20000041870 */
[----:B------:R-:W-:Y:S02]  /*3f00*/  FMUL R44, R159, 1.4426950216293334961 ;  /* 0x3fb8aa3b9f2c7820 */ /* 0x000fe40000400000 */
[----:B------:R-:W-:-:S02]  /*3f10*/  FADD R160, R160, -R133 ;  /* 0x80000085a0a07221 */ /* 0x000fc40000000000 */
[----:B------:R-:W-:Y:S01]  /*3f20*/  FMUL R135, R135, 1.4426950216293334961 ;  /* 0x3fb8aa3b87877820 */ /* 0x000fe20000400000 */
[----:B------:R-:W-:Y:S01]  /*3f30*/  MUFU.EX2 R40, R40 ;  /* 0x0000002800287308 */ /* 0x000fe20000000800 */
[----:B------:R-:W-:Y:S01]  /*3f40*/  FMUL R157, R157, 1.4426950216293334961 ;  /* 0x3fb8aa3b9d9d7820 */ /* 0x000fe20000400000 */
[C---:B------:R-:W-:Y:S01]  /*3f50*/  HMMA.16816.F32.BF16 R104, R128.reuse, R36, R104 ;  /* 0x000000248068723c */ /* 0x040fe20000041868 */
[----:B------:R-:W-:Y:S02]  /*3f60*/  FMUL R25, R125, 1.4426950216293334961 ;  /* 0x3fb8aa3b7d197820 */ /* 0x000fe40000400000 */
[----:B------:R-:W-:Y:S02]  /*3f70*/  FADD R150, R150, -R133 ;  /* 0x8000008596967221 */ /* 0x000fe40000000000 */
[----:B------:R-:W-:Y:S01]  /*3f80*/  FADD R138, R139, R138 ;  /* 0x0000008a8b8a7221 */ /* 0x000fe20000000000 */
[----:B------:R-:W1:Y:S01]  /*3f90*/  MUFU.EX2 R37, R152 ;  /* 0x0000009800257308 */ /* 0x000e620000000800 */
[----:B------:R-:W-:Y:S01]  /*3fa0*/  FMUL R136, R136, 1.4426950216293334961 ;  /* 0x3fb8aa3b88887820 */ /* 0x000fe20000400000 */
[----:B------:R-:W-:Y:S01]  /*3fb0*/  HMMA.16816.F32.BF16 R108, R128, R32, R108 ;  /* 0x00000020806c723c */ /* 0x000fe2000004186c */
[----:B------:R-:W-:-:S02]  /*3fc0*/  FMUL R116, R156, R116 ;  /* 0x000000749c747220 */ /* 0x000fc40000400000 */
[----:B------:R-:W-:Y:S02]  /*3fd0*/  FMUL R117, R156, R117 ;  /* 0x000000759c757220 */ /* 0x000fe40000400000 */
[C---:B------:R-:W-:Y:S01]  /*3fe0*/  FMUL R118, R123.reuse, R118 ;  /* 0x000000767b767220 */ /* 0x040fe20000400000 */
[----:B------:R-:W2:Y:S01]  /*3ff0*/  MUFU.EX2 R124, R124 ;  /* 0x0000007c007c7308 */ /* 0x000ea20000000800 */
[----:B------:R-:W-:Y:S02]  /*4000*/  FMUL R119, R123, R119 ;  /* 0x000000777b777220 */ /* 0x000fe40000400000 */
[----:B------:R-:W-:Y:S02]  /*4010*/  FADD R126, R126, -R145 ;  /* 0x800000917e7e7221 */ /* 0x000fe40000000000 */
[----:B------:R-:W-:Y:S02]  /*4020*/  FMUL R33, R160, 1.4426950216293334961 ;  /* 0x3fb8aa3ba0217820 */ /* 0x000fe40000400000 */
[----:B------:R-:W-:Y:S01]  /*4030*/  FADD R141, R141, -R148 ;  /* 0x800000948d8d7221 */ /* 0x000fe20000000000 */
[----:B------:R-:W3:Y:S01]  /*4040*/  MUFU.EX2 R125, R135 ;  /* 0x00000087007d7308 */ /* 0x000ee20000000800 */
[----:B------:R-:W-:-:S02]  /*4050*/  FMUL R88, R156, R88 ;  /* 0x000000589c587220 */ /* 0x000fc40000400000 */
[----:B------:R-:W-:Y:S02]  /*4060*/  FMUL R89, R156, R89 ;  /* 0x000000599c597220 */ /* 0x000fe40000400000 */
[C---:B------:R-:W-:Y:S02]  /*4070*/  FMUL R90, R123.reuse, R90 ;  /* 0x0000005a7b5a7220 */ /* 0x040fe40000400000 */
[----:B------:R-:W-:Y:S01]  /*4080*/  FMUL R91, R123, R91 ;  /* 0x0000005b7b5b7220 */ /* 0x000fe20000400000 */
[----:B------:R-:W-:Y:S01]  /*4090*/  MUFU.EX2 R44, R44 ;  /* 0x0000002c002c7308 */ /* 0x000fe20000000800 */
[----:B------:R-:W-:Y:S02]  /*40a0*/  FMUL R150, R150, 1.4426950216293334961 ;  /* 0x3fb8aa3b96967820 */ /* 0x000fe40000400000 */
[----:B------:R-:W-:Y:S02]  /*40b0*/  FADD R127, R127, -R145 ;  /* 0x800000917f7f7221 */ /* 0x000fe40000000000 */
[----:B------:R-:W-:-:S02]  /*40c0*/  FADD R137, R137, R138 ;  /* 0x0000008a89897221 */ /* 0x000fc40000000000 */
[----:B------:R-:W-:Y:S01]  /*40d0*/  FADD R140, R140, -R148 ;  /* 0x800000948c8c7221 */ /* 0x000fe20000000000 */
[----:B------:R-:W4:Y:S01]  /*40e0*/  MUFU.EX2 R41, R157 ;  /* 0x0000009d00297308 */ /* 0x000f220000000800 */
[----:B------:R-:W-:Y:S02]  /*40f0*/  FMUL R126, R126, 1.4426950216293334961 ;  /* 0x3fb8aa3b7e7e7820 */ /* 0x000fe40000400000 */
[----:B------:R-:W-:Y:S02]  /*4100*/  FADD R143, R144, R143 ;  /* 0x0000008f908f7221 */ /* 0x000fe40000000000 */
[----:B------:R-:W-:Y:S02]  /*4110*/  FADD R151, R154, R151 ;  /* 0x000000979a977221 */ /* 0x000fe40000000000 */
[----:B------:R-:W-:Y:S01]  /*4120*/  FADD R164, R155, R164 ;  /* 0x000000a49ba47221 */ /* 0x000fe20000000000 */
[----:B------:R-:W5:Y:S01]  /*4130*/  MUFU.EX2 R25, R25 ;  /* 0x0000001900197308 */ /* 0x000f620000000800 */
[----:B------:R-:W-:Y:S01]  /*4140*/  FMUL R141, R141, 1.4426950216293334961 ;  /* 0x3fb8aa3b8d8d7820 */ /* 0x000fe20000400000 */
[----:B------:R-:W-:Y:S01]  /*4150*/  HMMA.16816.F32.BF16 R116, R128, R28, R116 ;  /* 0x0000001c8074723c */ /* 0x000fe20000041874 */
[----:B------:R-:W-:-:S02]  /*4160*/  FADD R137, R142, R137 ;  /* 0x000000898e897221 */ /* 0x000fc40000000000 */
[----:B------:R-:W-:-:S03]  /*4170*/  FMUL R140, R140, 1.4426950216293334961 ;  /* 0x3fb8aa3b8c8c7820 */ /* 0x000fc60000400000 */
[----:B------:R-:W1:Y:S01]  /*4180*/  MUFU.EX2 R136, R136 ;  /* 0x0000008800887308 */ /* 0x000e620000000800 */
[----:B------:R-:W-:Y:S01]  /*4190*/  FMUL R29, R127, 1.4426950216293334961 ;  /* 0x3fb8aa3b7f1d7820 */ /* 0x000fe20000400000 */
[----:B------:R-:W-:Y:S01]  /*41a0*/  HMMA.16816.F32.BF16 R88, R128, R52, R88 ;  /* 0x000000348058723c */ /* 0x000fe20000041858 */
[----:B------:R-:W-:Y:S02]  /*41b0*/  FADD R146, R146, R143 ;  /* 0x0000008f92927221 */ /* 0x000fe40000000000 */
[----:B------:R-:W-:-:S03]  /*41c0*/  FADD R158, R158, R151 ;  /* 0x000000979e9e7221 */ /* 0x000fc60000000000 */
[----:B------:R-:W-:Y:S01]  /*41d0*/  MUFU.EX2 R32, R150 ;  /* 0x0000009600207308 */ /* 0x000fe20000000800 */
[----:B------:R-:W-:Y:S01]  /*41e0*/  FADD R165, R165, R164 ;  /* 0x000000a4a5a57221 */ /* 0x000fe20000000000 */
[----:B0-----:R-:W-:Y:S01]  /*41f0*/  F2FP.BF16.PACK_AB R128, R45, R48 ;  /* 0x000000302d80723e */ /* 0x001fe200000010ff */
[----:B------:R-:W-:-:S05]  /*4200*/  FADD R48, R48, R137 ;  /* 0x0000008930307221 */ /* 0x000fca0000000000 */
[----:B------:R-:W0:Y:S01]  /*4210*/  MUFU.EX2 R33, R33 ;  /* 0x0000002100217308 */ /* 0x000e220000000800 */
[----:B------:R-:W-:Y:S02]  /*4220*/  FADD R149, R149, R146 ;  /* 0x0000009295957221 */ /* 0x000fe40000000000 */
[----:B------:R-:W-:-:S05]  /*4230*/  FADD R153, R153, R158 ;  /* 0x0000009e99997221 */ /* 0x000fca0000000000 */
[----:B------:R-:W0:Y:S01]  /*4240*/  MUFU.EX2 R127, R141 ;  /* 0x0000008d007f7308 */ /* 0x000e220000000800 */
[----:B------:R-:W-:Y:S01]  /*4250*/  FADD R166, R166, R165 ;  /* 0x000000a5a6a67221 */ /* 0x000fe20000000000 */
[----:B-1----:R-:W-:Y:S01]  /*4260*/  F2FP.BF16.PACK_AB R129, R37, R40 ;  /* 0x000000282581723e */ /* 0x002fe200000010ff */
[----:B------:R-:W-:-:S05]  /*4270*/  FADD R45, R45, R48 ;  /* 0x000000302d2d7221 */ /* 0x000fca0000000000 */
[----:B------:R-:W1:Y:S01]  /*4280*/  MUFU.EX2 R126, R126 ;  /* 0x0000007e007e7308 */ /* 0x000e620000000800 */
[----:B------:R-:W-:Y:S02]  /*4290*/  FADD R40, R40, R149 ;  /* 0x0000009528287221 */ /* 0x000fe40000000000 */
[----:B--2---:R-:W-:-:S05]  /*42a0*/  FADD R24, R124, R153 ;  /* 0x000000997c187221 */ /* 0x004fca0000000000 */
[----:B------:R-:W2:Y:S01]  /*42b0*/  MUFU.EX2 R140, R140 ;  /* 0x0000008c008c7308 */ /* 0x000ea20000000800 */
[----:B---3--:R-:W-:Y:S01]  /*42c0*/  FADD R49, R125, R166 ;  /* 0x000000a67d317221 */ /* 0x008fe20000000000 */
[----:B----4-:R-:W-:Y:S01]  /*42d0*/  F2FP.BF16.PACK_AB R130, R41, R44 ;  /* 0x0000002c2982723e */ /* 0x010fe200000010ff */
[----:B------:R-:W-:-:S05]  /*42e0*/  FADD R44, R44, R45 ;  /* 0x0000002d2c2c7221 */ /* 0x000fca0000000000 */
[----:B------:R-:W3:Y:S01]  /*42f0*/  MUFU.EX2 R29, R29 ;  /* 0x0000001d001d7308 */ /* 0x000ee20000000800 */
[----:B------:R-:W-:Y:S02]  /*4300*/  FADD R37, R37, R40 ;  /* 0x0000002825257221 */ /* 0x000fe40000000000 */
[----:B-----5:R-:W-:Y:S02]  /*4310*/  FADD R45, R25, R24 ;  /* 0x00000018192d7221 */ /* 0x020fe40000000000 */
[----:B------:R-:W-:Y:S01]  /*4320*/  FADD R24, R136, R49 ;  /* 0x0000003188187221 */ /* 0x000fe20000000000 */
[----:B0-----:R-:W-:Y:S01]  /*4330*/  F2FP.BF16.PACK_AB R131, R33, R32 ;  /* 0x000000202183723e */ /* 0x001fe200000010ff */
[----:B------:R-:W-:Y:S02]  /*4340*/  FADD R32, R32, R37 ;  /* 0x0000002520207221 */ /* 0x000fe40000000000 */
[----:B------:R-:W-:Y:S02]  /*4350*/  FADD R37, R127, R24 ;  /* 0x000000187f257221 */ /* 0x000fe40000000000 */
[----:B-1----:R-:W-:-:S02]  /*4360*/  FADD R28, R126, R45 ;  /* 0x0000002d7e1c7221 */ /* 0x002fc40000000000 */
[----:B--2---:R-:W-:Y:S02]  /*4370*/  FADD R37, R140, R37 ;  /* 0x000000258c257221 */ /* 0x004fe40000000000 */
[----:B------:R-:W-:Y:S02]  /*4380*/  FADD R44, R41, R44 ;  /* 0x0000002c292c7221 */ /* 0x000fe40000000000 */
[----:B------:R-:W-:Y:S02]  /*4390*/  FADD R32, R33, R32 ;  /* 0x0000002021207221 */ /* 0x000fe40000000000 */
[----:B---3--:R-:W-:Y:S01]  /*43a0*/  FADD R28, R29, R28 ;  /* 0x0000001c1d1c7221 */ /* 0x008fe20000000000 */
[----:B------:R-:W0:Y:S04]  /*43b0*/  SHFL.BFLY PT, R24, R37, 0x2, 0x1f ;  /* 0x0c401f0025187f89 */ /* 0x000e2800000e0000 */
[----:B------:R-:W1:Y:S04]  /*43c0*/  SHFL.BFLY PT, R33, R44, 0x2, 0x1f ;  /* 0x0c401f002c217f89 */ /* 0x000e6800000e0000 */
[----:B------:R-:W2:Y:S04]  /*43d0*/  SHFL.BFLY PT, R41, R32, 0x2, 0x1f ;  /* 0x0c401f0020297f89 */ /* 0x000ea800000e0000 */
[----:B------:R-:W3:Y:S01]  /*43e0*/  SHFL.BFLY PT, R45, R28, 0x2, 0x1f ;  /* 0x0c401f001c2d7f89 */ /* 0x000ee200000e0000 */
[----:B------:R-:W-:-:S02]  /*43f0*/  F2FP.BF16.PACK_AB R124, R25, R124 ;  /* 0x0000007c197c723e */ /* 0x000fc400000010ff */
[----:B------:R-:W-:Y:S02]  /*4400*/  F2FP.BF16.PACK_AB R125, R136, R125 ;  /* 0x0000007d887d723e */ /* 0x000fe400000010ff */
[----:B------:R-:W-:Y:S02]  /*4410*/  F2FP.BF16.PACK_AB R126, R29, R126 ;  /* 0x0000007e1d7e723e */ /* 0x000fe400000010ff */
[----:B------:R-:W-:Y:S01]  /*4420*/  F2FP.BF16.PACK_AB R127, R140, R127 ;  /* 0x0000007f8c7f723e */ /* 0x000fe200000010ff */
[----:B------:R-:W-:Y:S01]  /*4430*/  HMMA.16816.F32.BF16 R76, R128, R34, R76 ;  /* 0x00000022804c723c */ /* 0x000fe2000004184c */
[----:B0-----:R-:W-:Y:S02]  /*4440*/  FADD R37, R37, R24 ;  /* 0x0000001825257221 */ /* 0x001fe40000000000 */
[----:B-1----:R-:W-:-:S05]  /*4450*/  FADD R33, R44, R33 ;  /* 0x000000212c217221 */ /* 0x002fca0000000000 */
[----:B------:R-:W-:Y:S01]  /*4460*/  HMMA.16816.F32.BF16 R108, R124, R34, R108 ;  /* 0x000000227c6c723c */ /* 0x000fe2000004186c */
[----:B--2---:R-:W-:Y:S02]  /*4470*/  FADD R41, R32, R41 ;  /* 0x0000002920297221 */ /* 0x004fe40000000000 */
[----:B---3--:R-:W-:Y:S01]  /*4480*/  FADD R45, R28, R45 ;  /* 0x0000002d1c2d7221 */ /* 0x008fe20000000000 */
[----:B------:R-:W0:Y:S01]  /*4490*/  SHFL.BFLY PT, R34, R37, 0x1, 0x1f ;  /* 0x0c201f0025227f89 */ /* 0x000e2200000e0000 */
[----:B------:R-:W-:-:S03]  /*44a0*/  UIADD3 UR4, UP0, UR4, 0x20, URZ ;  /* 0x0000002004047890 */ /* 0x000fc6000ff1e03f */
[----:B------:R-:W1:Y:S01]  /*44b0*/  SHFL.BFLY PT, R24, R33, 0x1, 0x1f ;  /* 0x0c201f0021187f89 */ /* 0x000e6200000e0000 */
[----:B------:R-:W-:-:S03]  /*44c0*/  UIADD3.X UR5, URZ, UR5, URZ, UP0, !UPT ;  /* 0x000000053f057290 */ /* 0x000fc600087fe43f */
[----:B------:R-:W2:Y:S04]  /*44d0*/  SHFL.BFLY PT, R28, R41, 0x1, 0x1f ;  /* 0x0c201f00291c7f89 */ /* 0x000ea800000e0000 */
[----:B------:R-:W3:Y:S01]  /*44e0*/  SHFL.BFLY PT, R32, R45, 0x1, 0x1f ;  /* 0x0c201f002d207f89 */ /* 0x000ee200000e0000 */
[----:B------:R-:W-:Y:S01]  /*44f0*/  HMMA.16816.F32.BF16 R80, R128, R26, R80 ;  /* 0x0000001a8050723c */ /* 0x000fe20000041850 */
[----:B------:R-:W-:-:S07]  /*4500*/  ISETP.LE.U32.AND P0, PT, R5, UR4, PT ;  /* 0x0000000405007c0c */ /* 0x000fce000bf03070 */
[----:B------:R-:W-:Y:S07]  /*4510*/  HMMA.16816.F32.BF16 R112, R124, R26, R112 ;  /* 0x0000001a7c70723c */ /* 0x000fee0000041870 */
[----:B------:R-:W-:-:S04]  /*4520*/  MOV R26, UR5 ;  /* 0x00000005001a7c02 */ /* 0x000fc80008000f00 */
[----:B------:R-:W-:Y:S01]  /*4530*/  ISETP.GE.U32.AND.EX P0, PT, R26, RZ, PT, P0 ;  /* 0x000000ff1a00720c */ /* 0x000fe20003f06100 */
[----:B0-----:R-:W-:Y:S01]  /*4540*/  FADD R34, R37, R34 ;  /* 0x0000002225227221 */ /* 0x001fe20000000000 */
[----:B------:R-:W-:Y:S01]  /*4550*/  MOV R25, 0x20 ;  /* 0x0000002000197802 */ /* 0x000fe20000000f00 */
[----:B-1----:R-:W-:Y:S01]  /*4560*/  FADD R24, R33, R24 ;  /* 0x0000001821187221 */ /* 0x002fe20000000000 */
[----:B------:R-:W-:Y:S01]  /*4570*/  HMMA.16816.F32.BF16 R56, R128, R54, R56 ;  /* 0x000000368038723c */ /* 0x000fe20000041838 */
[----:B--2---:R-:W-:Y:S02]  /*4580*/  FADD R28, R41, R28 ;  /* 0x0000001c291c7221 */ /* 0x004fe40000000000 */
[----:B---3--:R-:W-:Y:S01]  /*4590*/  FADD R32, R45, R32 ;  /* 0x000000202d207221 */ /* 0x008fe20000000000 */
[----:B------:R-:W-:Y:S01]  /*45a0*/  MOV R177, R132 ;  /* 0x0000008400b17202 */ /* 0x000fe20000000f00 */
[----:B------:R-:W-:-:S03]  /*45b0*/  FFMA R22, R123, R22, R34 ;  /* 0x000000167b167223 */ /* 0x000fc60000000022 */
[----:B------:R-:W-:Y:S01]  /*45c0*/  HMMA.16816.F32.BF16 R60, R128, R50, R60 ;  /* 0x00000032803c723c */ /* 0x000fe2000004183c */
[C---:B------:R-:W-:Y:S01]  /*45d0*/  IMAD R14, R25.reuse, c[0x0][0x1b4], R14 ;  /* 0x00006d00190e7a24 */ /* 0x040fe200078e020e */
[----:B------:R-:W-:Y:S01]  /*45e0*/  MOV R178, R133 ;  /* 0x0000008500b27202 */ /* 0x000fe20000000f00 */
[----:B------:R-:W-:Y:S01]  /*45f0*/  IMAD R15, R25, c[0x0][0x1a4], R15 ;  /* 0x00006900190f7a24 */ /* 0x000fe200078e020f */
[----:B------:R-:W-:Y:S01]  /*4600*/  MOV R176, R145 ;  /* 0x0000009100b07202 */ /* 0x000fe20000000f00 */
[----:B------:R-:W-:-:S03]  /*4610*/  FFMA R121, R134, R121, R24 ;  /* 0x0000007986797223 */ /* 0x000fc60000000018 */
[----:B------:R-:W-:Y:S01]  /*4620*/  HMMA.16816.F32.BF16 R64, R128, R46, R64 ;  /* 0x0000002e8040723c */ /* 0x000fe20000041840 */
[----:B------:R-:W-:Y:S02]  /*4630*/  FFMA R120, R147, R120, R28 ;  /* 0x0000007893787223 */ /* 0x000fe4000000001c */
[----:B------:R-:W-:Y:S02]  /*4640*/  FFMA R23, R156, R23, R32 ;  /* 0x000000179c177223 */ /* 0x000fe40000000020 */
[----:B------:R-:W-:-:S03]  /*4650*/  IMAD.MOV.U32 R123, RZ, RZ, R148 ;  /* 0x000000ffff7b7224 */ /* 0x000fc600078e0094 */
[C---:B------:R-:W-:Y:S08]  /*4660*/  HMMA.16816.F32.BF16 R68, R128.reuse, R42, R68 ;  /* 0x0000002a8044723c */ /* 0x040ff00000041844 */
[C---:B------:R-:W-:Y:S08]  /*4670*/  HMMA.16816.F32.BF16 R72, R128.reuse, R38, R72 ;  /* 0x000000268048723c */ /* 0x040ff00000041848 */
[----:B------:R-:W-:Y:S08]  /*4680*/  HMMA.16816.F32.BF16 R84, R128, R30, R84 ;  /* 0x0000001e8054723c */ /* 0x000ff00000041854 */
[C---:B------:R-:W-:Y:S08]  /*4690*/  HMMA.16816.F32.BF16 R88, R124.reuse, R54, R88 ;  /* 0x000000367c58723c */ /* 0x040ff00000041858 */
[C---:B------:R-:W-:Y:S08]  /*46a0*/  HMMA.16816.F32.BF16 R92, R124.reuse, R50, R92 ;  /* 0x000000327c5c723c */ /* 0x040ff0000004185c */
[C---:B------:R-:W-:Y:S08]  /*46b0*/  HMMA.16816.F32.BF16 R96, R124.reuse, R46, R96 ;  /* 0x0000002e7c60723c */ /* 0x040ff00000041860 */
[C---:B------:R-:W-:Y:S08]  /*46c0*/  HMMA.16816.F32.BF16 R100, R124.reuse, R42, R100 ;  /* 0x0000002a7c64723c */ /* 0x040ff00000041864 */
[C---:B------:R-:W-:Y:S08]  /*46d0*/  HMMA.16816.F32.BF16 R104, R124.reuse, R38, R104 ;  /* 0x000000267c68723c */ /* 0x040ff00000041868 */
[----:B------:R-:W-:Y:S01]  /*46e0*/  HMMA.16816.F32.BF16 R116, R124, R30, R116 ;  /* 0x0000001e7c74723c */ /* 0x000fe20000041874 */
[----:B------:R-:W-:Y:S01]  /*46f0*/  @P0 CALL.REL.NOINC `(.L_x_0) ;  /* 0x0000001000000944 */ /* 0x000fe20003c00000 */
[----:B------:R-:W-:Y:S06]  /*4700*/  BRA `(.L_x_1) ;  /* 0xffffdbe000007947 */ /* 0x000fec000383ffff */
.L_x_0:
[C---:B------:R-:W-:Y:S01]  /*4710*/  FMUL R24, R121.reuse, 8388608 ;  /* 0x4b00000079187820 */ /* 0x040fe20000400000 */
[----:B------:R-:W-:Y:S01]  /*4720*/  FSETP.GEU.AND P1, PT, R121, 1.175494350822287508e-38, PT ;  /* 0x008000007900780b */ /* 0x000fe20003f2e000 */
[----:B------:R-:W-:Y:S01]  /*4730*/  FMUL R25, R120, 8388608 ;  /* 0x4b00000078197820 */ /* 0x000fe20000400000 */
[C---:B------:R-:W-:Y:S01]  /*4740*/  SHF.L.U32 R4, R0.reuse, 0x9, RZ ;  /* 0x0000000900047819 */ /* 0x040fe200000006ff */
[----:B------:R-:W-:Y:S01]  /*4750*/  IMAD.SHL.U32 R11, R0, 0x4, RZ ;  /* 0x00000004000b7824 */ /* 0x000fe200078e00ff */
[----:B------:R-:W-:Y:S01]  /*4760*/  FSEL R24, R24, R121, !P1 ;  /* 0x0000007918187208 */ /* 0x000fe20004800000 */
[----:B------:R-:W-:Y:S01]  /*4770*/  FMUL R31, R22, 8388608 ;  /* 0x4b000000161f7820 */ /* 0x000fe20000400000 */
[----:B------:R-:W-:Y:S01]  /*4780*/  MOV R45, R23 ;  /* 0x00000017002d7202 */ /* 0x000fe20000000f00 */
[----:B------:R-:W-:Y:S01]  /*4790*/  IMAD.MOV.U32 R129, RZ, RZ, R72 ;  /* 0x000000ffff817224 */ /* 0x000fe200078e0048 */
[----:B------:R-:W-:Y:S01]  /*47a0*/  FSETP.GEU.AND P2, PT, R120, 1.175494350822287508e-38, PT ;  /* 0x008000007800780b */ /* 0x000fe20003f4e000 */
[----:B------:R-:W-:Y:S01]  /*47b0*/  BAR.SYNC.DEFER_BLOCKING 0x0 ;  /* 0x0000000000007b1d */ /* 0x000fe20000010000 */
[----:B------:R-:W-:Y:S01]  /*47c0*/  LOP3.LUT R5, R4, 0x3000, RZ, 0xc0, !PT ;  /* 0x0000300004057812 */ /* 0x000fe200078ec0ff */
[----:B------:R-:W-:Y:S01]  /*47d0*/  FMUL R26, R45, 8388608 ;  /* 0x4b0000002d1a7820 */ /* 0x000fe20000400000 */
[----:B------:R-:W-:-:S02]  /*47e0*/  IADD3 R4, R24, -0x3f3504f3, RZ ;  /* 0xc0cafb0d18047810 */ /* 0x000fc40007ffe0ff */
[----:B------:R-:W-:Y:S02]  /*47f0*/  FSEL R25, R25, R120, !P2 ;  /* 0x0000007819197208 */ /* 0x000fe40005000000 */
[----:B------:R-:W-:Y:S02]  /*4800*/  FSETP.GEU.AND P3, PT, R45, 1.175494350822287508e-38, PT ;  /* 0x008000002d00780b */ /* 0x000fe40003f6e000 */
[----:B------:R-:W-:Y:S02]  /*4810*/  LOP3.LUT R19, R4, 0xff800000, RZ, 0xc0, !PT ;  /* 0xff80000004137812 */ /* 0x000fe400078ec0ff */
[----:B------:R-:W-:Y:S02]  /*4820*/  IADD3 R4, R25, -0x3f3504f3, RZ ;  /* 0xc0cafb0d19047810 */ /* 0x000fe40007ffe0ff */
[----:B------:R-:W-:Y:S02]  /*4830*/  FSEL R26, R26, R45, !P3 ;  /* 0x0000002d1a1a7208 */ /* 0x000fe40005800000 */
[----:B------:R-:W-:Y:S01]  /*4840*/  LEA R17, R6, R7, 0x1 ;  /* 0x0000000706117211 */ /* 0x000fe200078e08ff */
[----:B------:R-:W-:Y:S01]  /*4850*/  IMAD R6, R3, c[0x0][0x1c4], RZ ;  /* 0x0000710003067a24 */ /* 0x000fe200078e02ff */
[----:B------:R-:W-:-:S02]  /*4860*/  LOP3.LUT R38, R4, 0xff800000, RZ, 0xc0, !PT ;  /* 0xff80000004267812 */ /* 0x000fc400078ec0ff */
[----:B------:R-:W-:Y:S01]  /*4870*/  IADD3 R4, R26, -0x3f3504f3, RZ ;  /* 0xc0cafb0d1a047810 */ /* 0x000fe20007ffe0ff */
[----:B------:R-:W-:Y:S01]  /*4880*/  IMAD.HI R16, R6, 0x2, RZ ;  /* 0x0000000206107827 */ /* 0x000fe200078e02ff */
[----:B------:R-:W-:Y:S01]  /*4890*/  FSETP.GT.AND P0, PT, |R22|, 8.50705917302346158658e+37, PT ;  /* 0x7e8000001600780b */ /* 0x000fe20003f04200 */
[----:B------:R-:W-:Y:S01]  /*48a0*/  I2F R7, R38 ;  /* 0x0000002600077306 */ /* 0x000fe20000201400 */
[----:B------:R-:W-:Y:S02]  /*48b0*/  LOP3.LUT R23, R11, 0x3c0, RZ, 0xc0, !PT ;  /* 0x000003c00b177812 */ /* 0x000fe400078ec0ff */
[----:B------:R-:W-:Y:S02]  /*48c0*/  SHF.L.U32 R11, R6, 0x1, RZ ;  /* 0x00000001060b7819 */ /* 0x000fe400000006ff */
[----:B------:R-:W-:Y:S02]  /*48d0*/  LEA R8, R8, R5, 0x5 ;  /* 0x0000000508087211 */ /* 0x000fe400078e28ff */
[----:B------:R-:W-:Y:S01]  /*48e0*/  LOP3.LUT R12, R10, 0x38, RZ, 0xc0, !PT ;  /* 0x000000380a0c7812 */ /* 0x000fe200078ec0ff */
[----:B------:R-:W0:Y:S01]  /*48f0*/  I2F R5, R19 ;  /* 0x0000001300057306 */ /* 0x000e220000201400 */
[----:B------:R-:W-:Y:S01]  /*4900*/  LOP3.LUT R39, R4, 0xff800000, RZ, 0xc0, !PT ;  /* 0xff80000004277812 */ /* 0x000fe200078ec0ff */
[----:B------:R-:W-:Y:S01]  /*4910*/  IMAD R4, R2, c[0x0][0x1c0], RZ ;  /* 0x0000700002047a24 */ /* 0x000fe200078e02ff */
[----:B------:R-:W-:Y:S01]  /*4920*/  FSEL R6, RZ, -23, P2 ;  /* 0xc1b80000ff067808 */ /* 0x000fe20001000000 */
[----:B------:R-:W-:Y:S01]  /*4930*/  @P0 FMUL R119, R119, 0.25 ;  /* 0x3e80000077770820 */ /* 0x000fe20000400000 */
[----:B------:R-:W-:Y:S01]  /*4940*/  SHF.L.U32 R10, R0, 0xb, RZ ;  /* 0x0000000b000a7819 */ /* 0x000fe200000006ff */
[----:B------:R-:W-:Y:S01]  /*4950*/  @P0 FMUL R118, R118, 0.25 ;  /* 0x3e80000076760820 */ /* 0x000fe20000400000 */
[C---:B------:R-:W-:Y:S01]  /*4960*/  FSETP.GEU.AND P2, PT, |R22|.reuse, 1.175494350822287508e-38, PT ;  /* 0x008000001600780b */ /* 0x040fe20003f4e200 */
[----:B------:R-:W-:Y:S01]  /*4970*/  @P0 FMUL R115, R115, 0.25 ;  /* 0x3e80000073730820 */ /* 0x000fe20000400000 */
[----:B------:R-:W-:Y:S01]  /*4980*/  FSETP.GEU.AND P4, PT, R22, 1.175494350822287508e-38, PT ;  /* 0x008000001600780b */ /* 0x000fe20003f8e000 */
[----:B------:R-:W-:Y:S01]  /*4990*/  @P0 FMUL R114, R114, 0.25 ;  /* 0x3e80000072720820 */ /* 0x000fe20000400000 */
[----:B------:R-:W-:Y:S01]  /*49a0*/  LOP3.LUT R21, R10, 0x3000, RZ, 0xc0, !PT ;  /* 0x000030000a157812 */ /* 0x000fe200078ec0ff */
[----:B------:R-:W-:Y:S01]  /*49b0*/  @P0 FMUL R111, R111, 0.25 ;  /* 0x3e8000006f6f0820 */ /* 0x000fe20000400000 */
[----:B------:R-:W-:Y:S01]  /*49c0*/  SHF.L.U32 R10, R4, 0x1, RZ ;  /* 0x00000001040a7819 */ /* 0x000fe200000006ff */
[----:B------:R-:W-:Y:S01]  /*49d0*/  @P0 FMUL R110, R110, 0.25 ;  /* 0x3e8000006e6e0820 */ /* 0x000fe20000400000 */
[----:B------:R-:W-:Y:S01]  /*49e0*/  FSEL R31, R31, R22, !P4 ;  /* 0x000000161f1f7208 */ /* 0x000fe20006000000 */
[----:B------:R-:W-:Y:S01]  /*49f0*/  @P0 FMUL R22, R22, 0.25 ;  /* 0x3e80000016160820 */ /* 0x000fe20000400000 */
[----:B------:R-:W-:Y:S01]  /*4a00*/  IADD3 R10, P5, P6, R11, c[0x0][0x178], R10 ;  /* 0x00005e000b0a7a10 */ /* 0x000fe20007ebe00a */
[----:B------:R-:W-:Y:S01]  /*4a10*/  IMAD.HI R11, R4, 0x2, RZ ;  /* 0x00000002040b7827 */ /* 0x000fe200078e02ff */
[----:B------:R-:W-:Y:S01]  /*4a20*/  FSEL R4, RZ, -23, P1 ;  /* 0xc1b80000ff047808 */ /* 0x000fe20000800000 */
[----:B------:R1:W-:Y:S01]  /*4a30*/  I2F R13, R39 ;  /* 0x00000027000d7306 */ /* 0x0003e20000201400 */
[----:B------:R-:W-:Y:S01]  /*4a40*/  FSETP.GT.AND P1, PT, |R45|, 8.50705917302346158658e+37, PT ;  /* 0x7e8000002d00780b */ /* 0x000fe20003f24200 */
[----:B------:R-:W-:Y:S01]  /*4a50*/  @P0 FMUL R107, R107, 0.25 ;  /* 0x3e8000006b6b0820 */ /* 0x000fe20000400000 */
[----:B------:R-:W-:Y:S01]  /*4a60*/  MOV R151, R58 ;  /* 0x0000003a00977202 */ /* 0x000fe20000000f00 */
[----:B------:R-:W-:Y:S01]  /*4a70*/  @P0 FMUL R106, R106, 0.25 ;  /* 0x3e8000006a6a0820 */ /* 0x000fe20000400000 */
[----:B------:R-:W-:Y:S01]  /*4a80*/  MOV R149, R59 ;  /* 0x0000003b00957202 */ /* 0x000fe20000000f00 */
[----:B------:R-:W-:Y:S01]  /*4a90*/  @P0 FMUL R103, R103, 0.25 ;  /* 0x3e80000067670820 */ /* 0x000fe20000400000 */
[----:B------:R-:W-:Y:S01]  /*4aa0*/  MOV R147, R62 ;  /* 0x0000003e00937202 */ /* 0x000fe20000000f00 */
[----:B------:R-:W-:Y:S01]  /*4ab0*/  @P0 FMUL R102, R102, 0.25 ;  /* 0x3e80000066660820 */ /* 0x000fe20000400000 */
[----:B------:R-:W-:Y:S01]  /*4ac0*/  MOV R141, R66 ;  /* 0x00000042008d7202 */ /* 0x000fe20000000f00 */
[----:B------:R-:W-:Y:S01]  /*4ad0*/  @P0 FMUL R99, R99, 0.25 ;  /* 0x3e80000063630820 */ /* 0x000fe20000400000 */
[----:B------:R-:W-:Y:S01]  /*4ae0*/  SHF.R.U32.HI R14, RZ, 0x1, R0 ;  /* 0x00000001ff0e7819 */ /* 0x000fe20000011600 */
[----:B------:R-:W-:Y:S01]  /*4af0*/  @P0 FMUL R98, R98, 0.25 ;  /* 0x3e80000062620820 */ /* 0x000fe20000400000 */
[----:B------:R-:W-:Y:S01]  /*4b00*/  IADD3 R0, R31, -0x3f3504f3, RZ ;  /* 0xc0cafb0d1f007810 */ /* 0x000fe20007ffe0ff */
[----:B------:R-:W-:Y:S01]  /*4b10*/  @P0 FMUL R95, R95, 0.25 ;  /* 0x3e8000005f5f0820 */ /* 0x000fe20000400000 */
[----:B------:R-:W-:Y:S01]  /*4b20*/  MOV R127, R73 ;  /* 0x00000049007f7202 */ /* 0x000fe20000000f00 */
[----:B------:R-:W-:Y:S01]  /*4b30*/  @P0 FMUL R94, R94, 0.25 ;  /* 0x3e8000005e5e0820 */ /* 0x000fe20000400000 */
[----:B------:R-:W-:Y:S01]  /*4b40*/  LOP3.LUT R44, R0, 0xff800000, RZ, 0xc0, !PT ;  /* 0xff800000002c7812 */ /* 0x000fe200078ec0ff */
[----:B------:R-:W-:Y:S01]  /*4b50*/  @P0 FMUL R91, R91, 0.25 ;  /* 0x3e8000005b5b0820 */ /* 0x000fe20000400000 */
[----:B------:R-:W-:Y:S01]  /*4b60*/  SHF.L.U32 R17, R17, 0x2, RZ ;  /* 0x0000000211117819 */ /* 0x000fe200000006ff */
[----:B------:R-:W-:Y:S01]  /*4b70*/  @P0 FMUL R90, R90, 0.25 ;  /* 0x3e8000005a5a0820 */ /* 0x000fe20000400000 */
[----:B------:R-:W-:Y:S01]  /*4b80*/  FSETP.GT.AND P0, PT, |R120|, 8.50705917302346158658e+37, PT ;  /* 0x7e8000007800780b */ /* 0x000fe20003f04200 */
[----:B------:R-:W-:Y:S01]  /*4b90*/  @!P2 FMUL R22, R22, 16777216 ;  /* 0x4b8000001616a820 */ /* 0x000fe20000400000 */
[----:B------:R-:W-:Y:S01]  /*4ba0*/  LOP3.LUT R0, R14, 0x4, RZ, 0xc0, !PT ;  /* 0x000000040e007812 */ /* 0x000fe200078ec0ff */
[----:B0-----:R-:W-:Y:S01]  /*4bb0*/  FFMA.FTZ R40, R5, 1.1920928955078125e-07, R4 ;  /* 0x3400000005287823 */ /* 0x001fe20000010004 */
[----:B------:R-:W-:Y:S01]  /*4bc0*/  MOV R143, R63 ;  /* 0x0000003f008f7202 */ /* 0x000fe20000000f00 */
[----:B------:R-:W-:Y:S01]  /*4bd0*/  @!P2 FMUL R119, R119, 16777216 ;  /* 0x4b8000007777a820 */ /* 0x000fe20000400000 */
[----:B------:R-:W0:Y:S01]  /*4be0*/  MUFU.RCP R4, R22 ;  /* 0x0000001600047308 */ /* 0x000e220000001000 */
[----:B------:R-:W-:Y:S01]  /*4bf0*/  @!P2 FMUL R118, R118, 16777216 ;  /* 0x4b8000007676a820 */ /* 0x000fe20000400000 */
[----:B------:R-:W-:Y:S01]  /*4c00*/  MOV R139, R67 ;  /* 0x00000043008b7202 */ /* 0x000fe20000000f00 */
[----:B------:R-:W-:Y:S01]  /*4c10*/  @!P2 FMUL R115, R115, 16777216 ;  /* 0x4b8000007373a820 */ /* 0x000fe20000400000 */
[----:B------:R-:W-:Y:S01]  /*4c20*/  MOV R131, R71 ;  /* 0x0000004700837202 */ /* 0x000fe20000000f00 */
[----:B------:R-:W-:Y:S01]  /*4c30*/  @!P2 FMUL R114, R114, 16777216 ;  /* 0x4b8000007272a820 */ /* 0x000fe20000400000 */
[----:B------:R-:W-:Y:S01]  /*4c40*/  MOV R73, R75 ;  /* 0x0000004b00497202 */ /* 0x000fe20000000f00 */
[----:B------:R-:W-:Y:S01]  /*4c50*/  @!P2 FMUL R111, R111, 16777216 ;  /* 0x4b8000006f6fa820 */ /* 0x000fe20000400000 */
[----:B------:R-:W-:Y:S01]  /*4c60*/  IADD3 R0, R0, R12, R23 ;  /* 0x0000000c00007210 */ /* 0x000fe20007ffe017 */
[----:B------:R-:W-:Y:S01]  /*4c70*/  @!P2 FMUL R110, R110, 16777216 ;  /* 0x4b8000006e6ea820 */ /* 0x000fe20000400000 */
[----:B------:R-:W-:Y:S01]  /*4c80*/  LEA R122, R122, R21, 0x4 ;  /* 0x000000157a7a7211 */ /* 0x000fe200078e20ff */
[----:B------:R-:W-:Y:S01]  /*4c90*/  @!P2 FMUL R107, R107, 16777216 ;  /* 0x4b8000006b6ba820 */ /* 0x000fe20000400000 */
[----:B------:R-:W-:Y:S01]  /*4ca0*/  LOP3.LUT R8, R8, R17, RZ, 0x3c, !PT ;  /* 0x0000001108087212 */ /* 0x000fe200078e3cff */
[----:B------:R-:W-:Y:S01]  /*4cb0*/  @!P2 FMUL R106, R106, 16777216 ;  /* 0x4b8000006a6aa820 */ /* 0x000fe20000400000 */
[----:B------:R-:W-:Y:S01]  /*4cc0*/  IADD3.X R11, R16, c[0x0][0x17c], R11, P5, P6 ;  /* 0x00005f00100b7a10 */ /* 0x000fe20002fec40b */
[----:B------:R-:W-:Y:S01]  /*4cd0*/  @!P2 FMUL R103, R103, 16777216 ;  /* 0x4b8000006767a820 */ /* 0x000fe20000400000 */
[----:B------:R2:W-:Y:S01]  /*4ce0*/  I2F R15, R44 ;  /* 0x0000002c000f7306 */ /* 0x0005e20000201400 */
[----:B------:R-:W-:Y:S01]  /*4cf0*/  @!P2 FMUL R102, R102, 16777216 ;  /* 0x4b8000006666a820 */ /* 0x000fe20000400000 */
[----:B------:R-:W-:Y:S01]  /*4d00*/  FSEL R12, RZ, -23, P3 ;  /* 0xc1b80000ff0c7808 */ /* 0x000fe20001800000 */
[----:B------:R-:W-:Y:S01]  /*4d10*/  @!P2 FMUL R99, R99, 16777216 ;  /* 0x4b8000006363a820 */ /* 0x000fe20000400000 */
[----:B------:R-:W-:Y:S01]  /*4d20*/  FSEL R14, RZ, -23, P4 ;  /* 0xc1b80000ff0e7808 */ /* 0x000fe20002000000 */
[----:B------:R-:W-:Y:S01]  /*4d30*/  @!P2 FMUL R98, R98, 16777216 ;  /* 0x4b8000006262a820 */ /* 0x000fe20000400000 */
[----:B------:R-:W-:Y:S01]  /*4d40*/  MOV R137, R68 ;  /* 0x0000004400897202 */ /* 0x000fe20000000f00 */
[----:B------:R-:W-:Y:S01]  /*4d50*/  @!P2 FMUL R95, R95, 16777216 ;  /* 0x4b8000005f5fa820 */ /* 0x000fe20000400000 */
[----:B------:R-:W-:Y:S01]  /*4d60*/  MOV R135, R69 ;  /* 0x0000004500877202 */ /* 0x000fe20000000f00 */
[----:B------:R-:W-:Y:S01]  /*4d70*/  @!P2 FMUL R94, R94, 16777216 ;  /* 0x4b8000005e5ea820 */ /* 0x000fe20000400000 */
[----:B------:R-:W-:Y:S01]  /*4d80*/  MOV R123, R77 ;  /* 0x0000004d007b7202 */ /* 0x000fe20000000f00 */
[----:B------:R-:W-:Y:S01]  /*4d90*/  @!P2 FMUL R91, R91, 16777216 ;  /* 0x4b8000005b5ba820 */ /* 0x000fe20000400000 */
[----:B------:R-:W-:Y:S01]  /*4da0*/  MOV R125, R76 ;  /* 0x0000004c007d7202 */ /* 0x000fe20000000f00 */
[----:B------:R-:W-:Y:S01]  /*4db0*/  @!P2 FMUL R90, R90, 16777216 ;  /* 0x4b8000005a5aa820 */ /* 0x000fe20000400000 */
[C---:B------:R-:W-:Y:S01]  /*4dc0*/  FSETP.GEU.AND P2, PT, |R45|.reuse, 1.175494350822287508e-38, PT ;  /* 0x008000002d00780b */ /* 0x040fe20003f4e200 */
[----:B------:R-:W-:Y:S01]  /*4dd0*/  @P1 FMUL R45, R45, 0.25 ;  /* 0x3e8000002d2d1820 */ /* 0x000fe20000400000 */
[----:B------:R-:W-:Y:S01]  /*4de0*/  MOV R77, R80 ;  /* 0x00000050004d7202 */ /* 0x000fe20000000f00 */
[----:B------:R-:W-:Y:S01]  /*4df0*/  @P1 FMUL R117, R117, 0.25 ;  /* 0x3e80000075751820 */ /* 0x000fe20000400000 */
[----:B------:R-:W-:Y:S01]  /*4e00*/  MOV R69, R85 ;  /* 0x0000005500457202 */ /* 0x000fe20000000f00 */
[----:B------:R-:W-:Y:S01]  /*4e10*/  @P1 FMUL R116, R116, 0.25 ;  /* 0x3e80000074741820 */ /* 0x000fe20000400000 */
[----:B------:R-:W-:Y:S01]  /*4e20*/  IADD3 R38, R25, -R38, RZ ;  /* 0x8000002619267210 */ /* 0x000fe20007ffe0ff */
[----:B------:R-:W-:Y:S01]  /*4e30*/  @P1 FMUL R113, R113, 0.25 ;  /* 0x3e80000071711820 */ /* 0x000fe20000400000 */
[----:B-1----:R-:W-:Y:S01]  /*4e40*/  IADD3 R39, R26, -R39, RZ ;  /* 0x800000271a277210 */ /* 0x002fe20007ffe0ff */
[----:B------:R-:W-:Y:S01]  /*4e50*/  @P1 FMUL R112, R112, 0.25 ;  /* 0x3e80000070701820 */ /* 0x000fe20000400000 */
[----:B--2---:R-:W-:Y:S01]  /*4e60*/  IADD3 R44, R31, -R44, RZ ;  /* 0x8000002c1f2c7210 */ /* 0x004fe20007ffe0ff */
[----:B------:R-:W-:Y:S01]  /*4e70*/  @P1 FMUL R109, R109, 0.25 ;  /* 0x3e8000006d6d1820 */ /* 0x000fe20000400000 */
[----:B------:R-:W-:Y:S01]  /*4e80*/  ISETP.GE.U32.AND P5, PT, R26, 0x7f800000, PT ;  /* 0x7f8000001a00780c */ /* 0x000fe20003fa6070 */
[----:B------:R-:W-:Y:S01]  /*4e90*/  @P1 FMUL R108, R108, 0.25 ;  /* 0x3e8000006c6c1820 */ /* 0x000fe20000400000 */
[----:B------:R-:W-:Y:S01]  /*4ea0*/  ISETP.GE.U32.AND P4, PT, R31, 0x7f800000, PT ;  /* 0x7f8000001f00780c */ /* 0x000fe20003f86070 */
[----:B------:R-:W-:Y:S01]  /*4eb0*/  @P1 FMUL R105, R105, 0.25 ;  /* 0x3e80000069691820 */ /* 0x000fe20000400000 */
[----:B------:R-:W-:Y:S01]  /*4ec0*/  MOV R177, c[0x0][0x1c8] ;  /* 0x0000720000b17a02 */ /* 0x000fe20000000f00 */
[----:B------:R-:W-:Y:S01]  /*4ed0*/  @P1 FMUL R104, R104, 0.25 ;  /* 0x3e80000068681820 */ /* 0x000fe20000400000 */
[----:B------:R-:W-:Y:S01]  /*4ee0*/  FSETP.NEU.AND P3, PT, R24, RZ, PT ;  /* 0x000000ff1800720b */ /* 0x000fe20003f6d000 */
[----:B------:R-:W-:Y:S01]  /*4ef0*/  @P1 FMUL R101, R101, 0.25 ;  /* 0x3e80000065651820 */ /* 0x000fe20000400000 */
[----:B------:R-:W-:Y:S01]  /*4f00*/  LOP3.LUT R9, R9, 0x1f8, RZ, 0xc0, !PT ;  /* 0x000001f809097812 */ /* 0x000fe200078ec0ff */
[----:B------:R-:W-:-:S02]  /*4f10*/  @P1 FMUL R100, R100, 0.25 ;  /* 0x3e80000064641820 */ /* 0x000fc40000400000 */
[----:B------:R-:W-:Y:S02]  /*4f20*/  @P1 FMUL R97, R97, 0.25 ;  /* 0x3e80000061611820 */ /* 0x000fe40000400000 */
[----:B------:R-:W-:Y:S02]  /*4f30*/  @P1 FMUL R96, R96, 0.25 ;  /* 0x3e80000060601820 */ /* 0x000fe40000400000 */
[----:B------:R-:W-:Y:S02]  /*4f40*/  @P1 FMUL R93, R93, 0.25 ;  /* 0x3e8000005d5d1820 */ /* 0x000fe40000400000 */
[----:B------:R-:W-:Y:S02]  /*4f50*/  @P1 FMUL R92, R92, 0.25 ;  /* 0x3e8000005c5c1820 */ /* 0x000fe40000400000 */
[----:B------:R-:W-:Y:S02]  /*4f60*/  @P1 FMUL R89, R89, 0.25 ;  /* 0x3e80000059591820 */ /* 0x000fe40000400000 */
[----:B------:R-:W-:Y:S01]  /*4f70*/  @P1 FMUL R88, R88, 0.25 ;  /* 0x3e80000058581820 */ /* 0x000fe20000400000 */
[----:B------:R-:W-:Y:S01]  /*4f80*/  FSETP.GT.AND P1, PT, |R121|, 8.50705917302346158658e+37, PT ;  /* 0x7e8000007900780b */ /* 0x000fe20003f24200 */
[----:B------:R-:W-:-:S02]  /*4f90*/  @!P2 FMUL R45, R45, 16777216 ;  /* 0x4b8000002d2da820 */ /* 0x000fc40000400000 */
[C---:B0-----:R-:W-:Y:S02]  /*4fa0*/  FMUL R27, R4.reuse, R119 ;  /* 0x00000077041b7220 */ /* 0x041fe40000400000 */
[----:B------:R-:W-:Y:S01]  /*4fb0*/  FMUL R28, R4, R118 ;  /* 0x00000076041c7220 */ /* 0x000fe20000400000 */
[----:B------:R-:W-:Y:S01]  /*4fc0*/  LOP3.LUT R118, R122, 0x20, RZ, 0x3c, !PT ;  /* 0x000000207a767812 */ /* 0x000fe200078e3cff */
[C---:B------:R-:W-:Y:S02]  /*4fd0*/  FMUL R29, R4.reuse, R115 ;  /* 0x00000073041d7220 */ /* 0x040fe40000400000 */
[C---:B------:R-:W-:Y:S01]  /*4fe0*/  FMUL R30, R4.reuse, R114 ;  /* 0x00000072041e7220 */ /* 0x040fe20000400000 */
[----:B------:R-:W-:Y:S01]  /*4ff0*/  F2FP.BF16.PACK_AB R27, R27, R28 ;  /* 0x0000001c1b1b723e */ /* 0x000fe200000010ff */
[C---:B------:R-:W-:Y:S02]  /*5000*/  FMUL R32, R4.reuse, R111 ;  /* 0x0000006f04207220 */ /* 0x040fe40000400000 */
[----:B------:R-:W-:-:S02]  /*5010*/  FMUL R33, R4, R110 ;  /* 0x0000006e04217220 */ /* 0x000fc40000400000 */
[C---:B------:R-:W-:Y:S02]  /*5020*/  FMUL R34, R4.reuse, R107 ;  /* 0x0000006b04227220 */ /* 0x040fe40000400000 */
[C---:B------:R-:W-:Y:S02]  /*5030*/  FMUL R35, R4.reuse, R106 ;  /* 0x0000006a04237220 */ /* 0x040fe40000400000 */
[C---:B------:R-:W-:Y:S02]  /*5040*/  FMUL R53, R4.reuse, R103 ;  /* 0x0000006704357220 */ /* 0x040fe40000400000 */
[C---:B------:R-:W-:Y:S02]  /*5050*/  FMUL R54, R4.reuse, R102 ;  /* 0x0000006604367220 */ /* 0x040fe40000400000 */
[C---:B------:R-:W-:Y:S02]  /*5060*/  FMUL R37, R4.reuse, R99 ;  /* 0x0000006304257220 */ /* 0x040fe40000400000 */
[----:B------:R-:W-:-:S02]  /*5070*/  FMUL R58, R4, R98 ;  /* 0x00000062043a7220 */ /* 0x000fc40000400000 */
[C---:B------:R-:W-:Y:S02]  /*5080*/  FMUL R55, R4.reuse, R95 ;  /* 0x0000005f04377220 */ /* 0x040fe40000400000 */
[C---:B------:R-:W-:Y:S02]  /*5090*/  FMUL R62, R4.reuse, R94 ;  /* 0x0000005e043e7220 */ /* 0x040fe40000400000 */
[C---:B------:R-:W-:Y:S02]  /*50a0*/  FMUL R59, R4.reuse, R91 ;  /* 0x0000005b043b7220 */ /* 0x040fe40000400000 */
[----:B------:R-:W-:Y:S02]  /*50b0*/  FMUL R66, R4, R90 ;  /* 0x0000005a04427220 */ /* 0x000fe40000400000 */
[----:B------:R-:W-:Y:S01]  /*50c0*/  @!P2 FMUL R117, R117, 16777216 ;  /* 0x4b8000007575a820 */ /* 0x000fe20000400000 */
[----:B------:R-:W0:Y:S01]  /*50d0*/  MUFU.RCP R4, R45 ;  /* 0x0000002d00047308 */ /* 0x000e220000001000 */
[----:B------:R-:W-:-:S02]  /*50e0*/  @!P2 FMUL R116, R116, 16777216 ;  /* 0x4b8000007474a820 */ /* 0x000fc40000400000 */
[----:B------:R-:W-:Y:S02]  /*50f0*/  @!P2 FMUL R113, R113, 16777216 ;  /* 0x4b8000007171a820 */ /* 0x000fe40000400000 */
[----:B------:R-:W-:Y:S02]  /*5100*/  @!P2 FMUL R112, R112, 16777216 ;  /* 0x4b8000007070a820 */ /* 0x000fe40000400000 */
[----:B------:R-:W-:Y:S02]  /*5110*/  @!P2 FMUL R109, R109, 16777216 ;  /* 0x4b8000006d6da820 */ /* 0x000fe40000400000 */
[----:B------:R-:W-:Y:S02]  /*5120*/  @!P2 FMUL R108, R108, 16777216 ;  /* 0x4b8000006c6ca820 */ /* 0x000fe40000400000 */
[----:B------:R-:W-:Y:S02]  /*5130*/  @!P2 FMUL R105, R105, 16777216 ;  /* 0x4b8000006969a820 */ /* 0x000fe40000400000 */
        /* <DEDUP_REMOVED lines=8> */
[----:B------:R-:W-:Y:S01]  /*51c0*/  @!P2 FMUL R88, R88, 16777216 ;  /* 0x4b8000005858a820 */ /* 0x000fe20000400000 */
[C---:B------:R-:W-:Y:S01]  /*51d0*/  FSETP.GEU.AND P2, PT, |R120|.reuse, 1.175494350822287508e-38, PT ;  /* 0x008000007800780b */ /* 0x040fe20003f4e200 */
[----:B------:R-:W-:Y:S02]  /*51e0*/  @P0 FMUL R120, R120, 0.25 ;  /* 0x3e80000078780820 */ /* 0x000fe40000400000 */
[----:B0-----:R-:W-:Y:S01]  /*51f0*/  FMUL R45, R4, R117 ;  /* 0x00000075042d7220 */ /* 0x001fe20000400000 */
[----:B------:R-:W-:Y:S01]  /*5200*/  LOP3.LUT R117, R122, 0x40, RZ, 0x3c, !PT ;  /* 0x000000407a757812 */ /* 0x000fe200078e3cff */
[----:B------:R-:W-:Y:S01]  /*5210*/  FMUL R46, R4, R116 ;  /* 0x00000074042e7220 */ /* 0x000fe20000400000 */
[----:B------:R-:W-:Y:S01]  /*5220*/  LOP3.LUT R116, R122, 0x60, RZ, 0x3c, !PT ;  /* 0x000000607a747812 */ /* 0x000fe200078e3cff */
[----:B------:R-:W-:-:S02]  /*5230*/  FMUL R47, R4, R113 ;  /* 0x00000071042f7220 */ /* 0x000fc40000400000 */
[C---:B------:R-:W-:Y:S02]  /*5240*/  FMUL R48, R4.reuse, R112 ;  /* 0x0000007004307220 */ /* 0x040fe40000400000 */
[----:B------:R-:W-:Y:S02]  /*5250*/  FMUL R49, R4, R109 ;  /* 0x0000006d04317220 */ /* 0x000fe40000400000 */
[----:B------:R-:W-:Y:S02]  /*5260*/  @!P2 FMUL R120, R120, 16777216 ;  /* 0x4b8000007878a820 */ /* 0x000fe40000400000 */
[C---:B------:R-:W-:Y:S02]  /*5270*/  FMUL R50, R4.reuse, R108 ;  /* 0x0000006c04327220 */ /* 0x040fe40000400000 */
[C---:B------:R-:W-:Y:S02]  /*5280*/  FMUL R51, R4.reuse, R105 ;  /* 0x0000006904337220 */ /* 0x040fe40000400000 */
[----:B------:R-:W-:-:S02]  /*5290*/  FMUL R52, R4, R104 ;  /* 0x0000006804347220 */ /* 0x000fc40000400000 */
[C---:B------:R-:W-:Y:S01]  /*52a0*/  FMUL R21, R4.reuse, R101 ;  /* 0x0000006504157220 */ /* 0x040fe20000400000 */
[----:B------:R-:W-:Y:S01]  /*52b0*/  SHF.L.U32 R101, R177, 0x5, RZ ;  /* 0x00000005b1657819 */ /* 0x000fe200000006ff */
[C---:B------:R-:W-:Y:S01]  /*52c0*/  FMUL R22, R4.reuse, R100 ;  /* 0x0000006404167220 */ /* 0x040fe20000400000 */
[----:B------:R-:W-:Y:S01]  /*52d0*/  F2FP.BF16.PACK_AB R52, R51, R52 ;  /* 0x000000343334723e */ /* 0x000fe200000010ff */
[C---:B------:R-:W-:Y:S02]  /*52e0*/  FMUL R18, R4.reuse, R97 ;  /* 0x0000006104127220 */ /* 0x040fe40000400000 */
[C---:B------:R-:W-:Y:S02]  /*52f0*/  FMUL R23, R4.reuse, R96 ;  /* 0x0000006004177220 */ /* 0x040fe40000400000 */
[C---:B------:R-:W-:Y:S02]  /*5300*/  FMUL R17, R4.reuse, R93 ;  /* 0x0000005d04117220 */ /* 0x040fe40000400000 */
[----:B------:R-:W-:Y:S01]  /*5310*/  FMUL R20, R4, R92 ;  /* 0x0000005c04147220 */ /* 0x000fe20000400000 */
[----:B------:R-:W-:Y:S01]  /*5320*/  F2FP.BF16.PACK_AB R18, R18, R23 ;  /* 0x000000171212723e */ /* 0x000fe200000010ff */
[----:B------:R-:W-:-:S02]  /*5330*/  FMUL R16, R4, R89 ;  /* 0x0000005904107220 */ /* 0x000fc40000400000 */
[----:B------:R-:W-:Y:S01]  /*5340*/  FMUL R63, R4, R88 ;  /* 0x00000058043f7220 */ /* 0x000fe20000400000 */
[----:B------:R-:W-:Y:S01]  /*5350*/  F2FP.BF16.PACK_AB R17, R17, R20 ;  /* 0x000000141111723e */ /* 0x000fe200000010ff */
[----:B------:R-:W-:Y:S01]  /*5360*/  @P0 FMUL R87, R87, 0.25 ;  /* 0x3e80000057570820 */ /* 0x000fe20000400000 */
[----:B------:R-:W0:Y:S01]  /*5370*/  MUFU.RCP R4, R120 ;  /* 0x0000007800047308 */ /* 0x000e220000001000 */
[----:B------:R-:W-:Y:S01]  /*5380*/  @P0 FMUL R86, R86, 0.25 ;  /* 0x3e80000056560820 */ /* 0x000fe20000400000 */
[----:B------:R-:W-:Y:S01]  /*5390*/  IADD3 R20, R24, -R19, RZ ;  /* 0x8000001318147210 */ /* 0x000fe20007ffe0ff */
[----:B------:R-:W-:Y:S01]  /*53a0*/  @P0 FMUL R83, R83, 0.25 ;  /* 0x3e80000053530820 */ /* 0x000fe20000400000 */
[----:B------:R-:W-:Y:S01]  /*53b0*/  F2FP.BF16.PACK_AB R19, R21, R22 ;  /* 0x000000161513723e */ /* 0x000fe200000010ff */
        /* <DEDUP_REMOVED lines=9> */
[----:B------:R-:W-:Y:S01]  /*5450*/  STS.128 [R8+0x800], R16 ;  /* 0x0008001008007388 */ /* 0x000fe20000000c00 */
[----:B------:R-:W-:Y:S01]  /*5460*/  @P0 FMUL R131, R131, 0.25 ;  /* 0x3e80000083830820 */ /* 0x000fe20000400000 */
[----:B------:R-:W-:Y:S01]  /*5470*/  SHF.L.U32 R63, R177, 0x4, RZ ;  /* 0x00000004b13f7819 */ /* 0x000fe200000006ff */
[----:B------:R-:W-:-:S02]  /*5480*/  @P0 FMUL R70, R70, 0.25 ;  /* 0x3e80000046460820 */ /* 0x000fc40000400000 */
[----:B------:R-:W-:Y:S02]  /*5490*/  @P0 FMUL R139, R139, 0.25 ;  /* 0x3e8000008b8b0820 */ /* 0x000fe40000400000 */
[----:B------:R-:W-:Y:S02]  /*54a0*/  @P0 FMUL R141, R141, 0.25 ;  /* 0x3e8000008d8d0820 */ /* 0x000fe40000400000 */
[----:B------:R-:W-:Y:S02]  /*54b0*/  @P0 FMUL R143, R143, 0.25 ;  /* 0x3e8000008f8f0820 */ /* 0x000fe40000400000 */
[----:B------:R-:W-:Y:S02]  /*54c0*/  @P0 FMUL R147, R147, 0.25 ;  /* 0x3e80000093930820 */ /* 0x000fe40000400000 */
[----:B------:R-:W-:Y:S02]  /*54d0*/  @P0 FMUL R149, R149, 0.25 ;  /* 0x3e80000095950820 */ /* 0x000fe40000400000 */
[----:B------:R-:W-:Y:S01]  /*54e0*/  @P0 FMUL R151, R151, 0.25 ;  /* 0x3e80000097970820 */ /* 0x000fe20000400000 */
[C---:B------:R-:W-:Y:S01]  /*54f0*/  FSETP.GEU.AND P0, PT, |R121|.reuse, 1.175494350822287508e-38, PT ;  /* 0x008000007900780b */ /* 0x040fe20003f0e200 */
[----:B------:R-:W-:-:S02]  /*5500*/  @P1 FMUL R121, R121, 0.25 ;  /* 0x3e80000079791820 */ /* 0x000fc40000400000 */
        /* <DEDUP_REMOVED lines=15> */
[----:B------:R-:W-:Y:S01]  /*5600*/  @!P2 FMUL R151, R151, 16777216 ;  /* 0x4b8000009797a820 */ /* 0x000fe20000400000 */
[----:B------:R-:W-:Y:S01]  /*5610*/  FSETP.NEU.AND P2, PT, R25, RZ, PT ;  /* 0x000000ff1900720b */ /* 0x000fe20003f4d000 */
[----:B------:R-:W-:Y:S02]  /*5620*/  @!P0 FMUL R121, R121, 16777216 ;  /* 0x4b80000079798820 */ /* 0x000fe40000400000 */
[----:B------:R-:W-:-:S02]  /*5630*/  FFMA.FTZ R42, R13, 1.1920928955078125e-07, R12 ;  /* 0x340000000d2a7823 */ /* 0x000fc4000001000c */
[----:B------:R-:W-:Y:S02]  /*5640*/  FFMA.FTZ R43, R15, 1.1920928955078125e-07, R14 ;  /* 0x340000000f2b7823 */ /* 0x000fe4000001000e */
[C---:B0-----:R-:W-:Y:S02]  /*5650*/  FMUL R68, R4.reuse, R86 ;  /* 0x0000005604447220 */ /* 0x041fe40000400000 */
[C---:B------:R-:W-:Y:S02]  /*5660*/  FMUL R71, R4.reuse, R83 ;  /* 0x0000005304477220 */ /* 0x040fe40000400000 */
[C---:B------:R-:W-:Y:S02]  /*5670*/  FMUL R75, R4.reuse, R79 ;  /* 0x0000004f044b7220 */ /* 0x040fe40000400000 */
[C---:B------:R-:W-:Y:S02]  /*5680*/  FMUL R67, R4.reuse, R87 ;  /* 0x0000005704437220 */ /* 0x040fe40000400000 */
[----:B------:R-:W-:-:S02]  /*5690*/  FMUL R72, R4, R82 ;  /* 0x0000005204487220 */ /* 0x000fc40000400000 */
[C---:B------:R-:W-:Y:S01]  /*56a0*/  FMUL R76, R4.reuse, R78 ;  /* 0x0000004e044c7220 */ /* 0x040fe20000400000 */
[----:B------:R-:W-:Y:S01]  /*56b0*/  F2FP.BF16.PACK_AB R67, R67, R68 ;  /* 0x000000444343723e */ /* 0x000fe200000010ff */
[C---:B------:R-:W-:Y:S02]  /*56c0*/  FMUL R79, R4.reuse, R73 ;  /* 0x00000049044f7220 */ /* 0x040fe40000400000 */
[C---:B------:R-:W-:Y:S02]  /*56d0*/  FMUL R80, R4.reuse, R74 ;  /* 0x0000004a04507220 */ /* 0x040fe40000400000 */
[C---:B------:R-:W-:Y:S02]  /*56e0*/  FMUL R15, R4.reuse, R131 ;  /* 0x00000083040f7220 */ /* 0x040fe40000400000 */
[C---:B------:R-:W-:Y:S02]  /*56f0*/  FMUL R36, R4.reuse, R70 ;  /* 0x0000004604247220 */ /* 0x040fe40000400000 */
[----:B------:R-:W-:-:S02]  /*5700*/  FMUL R14, R4, R139 ;  /* 0x0000008b040e7220 */ /* 0x000fc40000400000 */
[C---:B------:R-:W-:Y:S01]  /*5710*/  FMUL R83, R4.reuse, R141 ;  /* 0x0000008d04537220 */ /* 0x040fe20000400000 */
[----:B------:R-:W-:Y:S01]  /*5720*/  F2FP.BF16.PACK_AB R15, R15, R36 ;  /* 0x000000240f0f723e */ /* 0x000fe200000010ff */
[C---:B------:R-:W-:Y:S02]  /*5730*/  FMUL R13, R4.reuse, R143 ;  /* 0x0000008f040d7220 */ /* 0x040fe40000400000 */
[----:B------:R-:W-:Y:S01]  /*5740*/  FMUL R86, R4, R147 ;  /* 0x0000009304567220 */ /* 0x000fe20000400000 */
[----:B------:R-:W-:Y:S01]  /*5750*/  F2FP.BF16.PACK_AB R14, R14, R83 ;  /* 0x000000530e0e723e */ /* 0x000fe200000010ff */
[C---:B------:R-:W-:Y:S02]  /*5760*/  FMUL R12, R4.reuse, R149 ;  /* 0x00000095040c7220 */ /* 0x040fe40000400000 */
[----:B------:R-:W-:Y:S01]  /*5770*/  FMUL R85, R4, R151 ;  /* 0x0000009704557220 */ /* 0x000fe20000400000 */
[----:B------:R-:W-:Y:S01]  /*5780*/  F2FP.BF16.PACK_AB R13, R13, R86 ;  /* 0x000000560d0d723e */ /* 0x000fe200000010ff */
[----:B------:R-:W0:Y:S01]  /*5790*/  MUFU.RCP R4, R121 ;  /* 0x0000007900047308 */ /* 0x000e220000001000 */
[----:B------:R-:W-:-:S02]  /*57a0*/  @P1 FMUL R84, R84, 0.25 ;  /* 0x3e80000054541820 */ /* 0x000fc40000400000 */
[----:B------:R-:W-:Y:S01]  /*57b0*/  @P1 FMUL R57, R57, 0.25 ;  /* 0x3e80000039391820 */ /* 0x000fe20000400000 */
[----:B------:R-:W-:Y:S01]  /*57c0*/  F2FP.BF16.PACK_AB R12, R12, R85 ;  /* 0x000000550c0c723e */ /* 0x000fe200000010ff */
[----:B------:R-:W-:Y:S02]  /*57d0*/  @P1 FMUL R135, R135, 0.25 ;  /* 0x3e80000087871820 */ /* 0x000fe40000400000 */
[----:B------:R-:W-:Y:S02]  /*57e0*/  @P1 FMUL R137, R137, 0.25 ;  /* 0x3e80000089891820 */ /* 0x000fe40000400000 */
[----:B------:R-:W-:Y:S01]  /*57f0*/  @P1 FMUL R65, R65, 0.25 ;  /* 0x3e80000041411820 */ /* 0x000fe20000400000 */
[----:B------:R-:W-:Y:S01]  /*5800*/  STS.128 [R8+0x80], R12 ;  /* 0x0000800c08007388 */ /* 0x000fe20000000c00 */
[----:B------:R-:W-:Y:S02]  /*5810*/  @P1 FMUL R64, R64, 0.25 ;  /* 0x3e80000040401820 */ /* 0x000fe40000400000 */
[----:B------:R-:W-:-:S02]  /*5820*/  @P1 FMUL R61, R61, 0.25 ;  /* 0x3e8000003d3d1820 */ /* 0x000fc40000400000 */
[----:B------:R-:W-:Y:S02]  /*5830*/  @P1 FMUL R60, R60, 0.25 ;  /* 0x3e8000003c3c1820 */ /* 0x000fe40000400000 */
[----:B------:R-:W-:Y:S02]  /*5840*/  @P1 FMUL R56, R56, 0.25 ;  /* 0x3e80000038381820 */ /* 0x000fe40000400000 */
[----:B------:R-:W-:Y:S02]  /*5850*/  @P1 FMUL R81, R81, 0.25 ;  /* 0x3e80000051511820 */ /* 0x000fe40000400000 */
[----:B------:R-:W-:Y:S02]  /*5860*/  @P1 FMUL R77, R77, 0.25 ;  /* 0x3e8000004d4d1820 */ /* 0x000fe40000400000 */
[----:B------:R-:W-:Y:S02]  /*5870*/  @!P0 FMUL R84, R84, 16777216 ;  /* 0x4b80000054548820 */ /* 0x000fe40000400000 */
[----:B------:R-:W-:-:S02]  /*5880*/  @!P0 FMUL R57, R57, 16777216 ;  /* 0x4b80000039398820 */ /* 0x000fc40000400000 */
[----:B------:R-:W-:Y:S02]  /*5890*/  @P1 FMUL R69, R69, 0.25 ;  /* 0x3e80000045451820 */ /* 0x000fe40000400000 */
[----:B------:R-:W-:Y:S02]  /*58a0*/  @P1 FMUL R123, R123, 0.25 ;  /* 0x3e8000007b7b1820 */ /* 0x000fe40000400000 */
[----:B------:R-:W-:Y:S02]  /*58b0*/  @P1 FMUL R125, R125, 0.25 ;  /* 0x3e8000007d7d1820 */ /* 0x000fe40000400000 */
[----:B------:R-:W-:Y:S02]  /*58c0*/  @P1 FMUL R127, R127, 0.25 ;  /* 0x3e8000007f7f1820 */ /* 0x000fe40000400000 */
[----:B------:R-:W-:Y:S01]  /*58d0*/  @P1 FMUL R129, R129, 0.25 ;  /* 0x3e80000081811820 */ /* 0x000fe20000400000 */
[----:B------:R-:W-:Y:S01]  /*58e0*/  ISETP.GE.U32.AND P1, PT, R25, 0x7f800000, PT ;  /* 0x7f8000001900780c */ /* 0x000fe20003f26070 */
[----:B------:R-:W-:-:S02]  /*58f0*/  @!P0 FMUL R135, R135, 16777216 ;  /* 0x4b80000087878820 */ /* 0x000fc40000400000 */
[----:B------:R-:W-:Y:S02]  /*5900*/  @!P0 FMUL R137, R137, 16777216 ;  /* 0x4b80000089898820 */ /* 0x000fe40000400000 */
[----:B------:R-:W-:Y:S02]  /*5910*/  @!P0 FMUL R65, R65, 16777216 ;  /* 0x4b80000041418820 */ /* 0x000fe40000400000 */
[----:B------:R-:W-:Y:S02]  /*5920*/  @!P0 FMUL R64, R64, 16777216 ;  /* 0x4b80000040408820 */ /* 0x000fe40000400000 */
[----:B------:R-:W-:Y:S02]  /*5930*/  @!P0 FMUL R61, R61, 16777216 ;  /* 0x4b8000003d3d8820 */ /* 0x000fe40000400000 */
[----:B------:R-:W-:Y:S02]  /*5940*/  @!P0 FMUL R60, R60, 16777216 ;  /* 0x4b8000003c3c8820 */ /* 0x000fe40000400000 */
[----:B------:R-:W-:-:S02]  /*5950*/  @!P0 FMUL R56, R56, 16777216 ;  /* 0x4b80000038388820 */ /* 0x000fc40000400000 */
[----:B------:R-:W-:Y:S02]  /*5960*/  FFMA.FTZ R41, R7, 1.1920928955078125e-07, R6 ;  /* 0x3400000007297823 */ /* 0x000fe40000010006 */
[----:B------:R-:W-:Y:S02]  /*5970*/  @!P0 FMUL R81, R81, 16777216 ;  /* 0x4b80000051518820 */ /* 0x000fe40000400000 */
[----:B------:R-:W-:Y:S02]  /*5980*/  @!P0 FMUL R77, R77, 16777216 ;  /* 0x4b8000004d4d8820 */ /* 0x000fe40000400000 */
[C---:B0-----:R-:W-:Y:S02]  /*5990*/  FMUL R70, R4.reuse, R84 ;  /* 0x0000005404467220 */ /* 0x041fe40000400000 */
[----:B------:R-:W-:Y:S02]  /*59a0*/  FMUL R87, R4, R57 ;  /* 0x0000003904577220 */ /* 0x000fe40000400000 */
[----:B------:R-:W-:-:S02]  /*59b0*/  @!P0 FMUL R69, R69, 16777216 ;  /* 0x4b80000045458820 */ /* 0x000fc40000400000 */
[----:B------:R-:W-:Y:S02]  /*59c0*/  @!P0 FMUL R123, R123, 16777216 ;  /* 0x4b8000007b7b8820 */ /* 0x000fe40000400000 */
[----:B------:R-:W-:Y:S02]  /*59d0*/  @!P0 FMUL R125, R125, 16777216 ;  /* 0x4b8000007d7d8820 */ /* 0x000fe40000400000 */
[----:B------:R-:W-:Y:S02]  /*59e0*/  @!P0 FMUL R127, R127, 16777216 ;  /* 0x4b8000007f7f8820 */ /* 0x000fe40000400000 */
[----:B------:R-:W-:Y:S01]  /*59f0*/  @!P0 FMUL R129, R129, 16777216 ;  /* 0x4b80000081818820 */ /* 0x000fe20000400000 */
[----:B------:R-:W-:Y:S01]  /*5a00*/  ISETP.GE.U32.AND P0, PT, R24, 0x7f800000, PT ;  /* 0x7f8000001800780c */ /* 0x000fe20003f06070 */
[C---:B------:R-:W-:Y:S02]  /*5a10*/  FMUL R7, R4.reuse, R135 ;  /* 0x0000008704077220 */ /* 0x040fe40000400000 */
[----:B------:R-:W-:-:S02]  /*5a20*/  FMUL R84, R4, R137 ;  /* 0x0000008904547220 */ /* 0x000fc40000400000 */
[C---:B------:R-:W-:Y:S02]  /*5a30*/  FMUL R56, R4.reuse, R56 ;  /* 0x0000003804387220 */ /* 0x040fe40000400000 */
[C---:B------:R-:W-:Y:S01]  /*5a40*/  FMUL R5, R4.reuse, R61 ;  /* 0x0000003d04057220 */ /* 0x040fe20000400000 */
[----:B------:R-:W-:Y:S01]  /*5a50*/  F2FP.BF16.PACK_AB R7, R7, R84 ;  /* 0x000000540707723e */ /* 0x000fe200000010ff */
[C---:B------:R-:W-:Y:S02]  /*5a60*/  FMUL R60, R4.reuse, R60 ;  /* 0x0000003c043c7220 */ /* 0x040fe40000400000 */
[C---:B------:R-:W-:Y:S01]  /*5a70*/  FMUL R6, R4.reuse, R65 ;  /* 0x0000004104067220 */ /* 0x040fe20000400000 */
[----:B------:R-:W-:Y:S01]  /*5a80*/  F2FP.BF16.PACK_AB R65, R75, R76 ;  /* 0x0000004c4b41723e */ /* 0x000fe200000010ff */
[C---:B------:R-:W-:Y:S01]  /*5a90*/  FMUL R57, R4.reuse, R64 ;  /* 0x0000004004397220 */ /* 0x040fe20000400000 */
[----:B------:R-:W-:Y:S01]  /*5aa0*/  F2FP.BF16.PACK_AB R5, R5, R60 ;  /* 0x0000003c0505723e */ /* 0x000fe200000010ff */
[C---:B------:R-:W-:Y:S01]  /*5ab0*/  FMUL R73, R4.reuse, R81 ;  /* 0x0000005104497220 */ /* 0x040fe20000400000 */
[----:B------:R-:W-:Y:S01]  /*5ac0*/  F2FP.BF16.PACK_AB R64, R79, R80 ;  /* 0x000000504f40723e */ /* 0x000fe200000010ff */
[----:B------:R-:W-:Y:S01]  /*5ad0*/  FMUL R74, R4, R77 ;  /* 0x0000004d044a7220 */ /* 0x000fe20000400000 */
[----:B------:R-:W-:Y:S01]  /*5ae0*/  F2FP.BF16.PACK_AB R6, R6, R57 ;  /* 0x000000390606723e */ /* 0x000fe200000010ff */
[C---:B------:R-:W-:Y:S01]  /*5af0*/  FMUL R69, R4.reuse, R69 ;  /* 0x0000004504457220 */ /* 0x040fe20000400000 */
[----:B------:R-:W-:Y:S01]  /*5b00*/  MOV R57, 0x3dc6b27f ;  /* 0x3dc6b27f00397802 */ /* 0x000fe20000000f00 */
[C---:B------:R-:W-:Y:S01]  /*5b10*/  FMUL R77, R4.reuse, R123 ;  /* 0x0000007b044d7220 */ /* 0x040fe20000400000 */
[----:B------:R-:W-:Y:S01]  /*5b20*/  F2FP.BF16.PACK_AB R58, R73, R74 ;  /* 0x0000004a493a723e */ /* 0x000fe200000010ff */
[----:B------:R-:W-:-:S02]  /*5b30*/  FMUL R78, R4, R125 ;  /* 0x0000007d044e7220 */ /* 0x000fc40000400000 */
[C---:B------:R-:W-:Y:S02]  /*5b40*/  FMUL R81, R4.reuse, R127 ;  /* 0x0000007f04517220 */ /* 0x040fe40000400000 */
[----:B------:R-:W-:Y:S01]  /*5b50*/  FMUL R82, R4, R129 ;  /* 0x0000008104527220 */ /* 0x000fe20000400000 */
[----:B------:R-:W-:Y:S01]  /*5b60*/  F2FP.BF16.PACK_AB R4, R87, R56 ;  /* 0x000000385704723e */ /* 0x000fe200000010ff */
[----:B------:R-:W-:Y:S02]  /*5b70*/  FADD R38, R38, -1 ;  /* 0xbf80000026267421 */ /* 0x000fe40000000000 */
[----:B------:R-:W-:Y:S01]  /*5b80*/  FADD R36, R20, -1 ;  /* 0xbf80000014247421 */ /* 0x000fe20000000000 */
[----:B------:R-:W-:Y:S01]  /*5b90*/  F2FP.BF16.PACK_AB R20, R59, R66 ;  /* 0x000000423b14723e */ /* 0x000fe200000010ff */
[----:B------:R0:W-:Y:S01]  /*5ba0*/  STS.128 [R8], R4 ;  /* 0x0000000408007388 */ /* 0x0001e20000000c00 */
[----:B------:R-:W-:Y:S01]  /*5bb0*/  FADD R39, R39, -1 ;  /* 0xbf80000027277421 */ /* 0x000fe20000000000 */
[----:B------:R-:W-:Y:S01]  /*5bc0*/  F2FP.BF16.PACK_AB R56, R81, R82 ;  /* 0x000000525138723e */ /* 0x000fe200000010ff */
[----:B------:R-:W-:Y:S01]  /*5bd0*/  FFMA.FTZ R23, R36, R57, -0.16845393180847167969 ;  /* 0xbe2c7f3024177423 */ /* 0x000fe20000010039 */
[----:B------:R-:W-:Y:S01]  /*5be0*/  F2FP.BF16.PACK_AB R59, R69, R70 ;  /* 0x00000046453b723e */ /* 0x000fe200000010ff */
[----:B------:R-:W-:Y:S01]  /*5bf0*/  FADD R44, R44, -1 ;  /* 0xbf8000002c2c7421 */ /* 0x000fe20000000000 */
[----:B------:R-:W-:Y:S01]  /*5c00*/  F2FP.BF16.PACK_AB R66, R71, R72 ;  /* 0x000000484742723e */ /* 0x000fe200000010ff */
[C---:B------:R-:W-:Y:S01]  /*5c10*/  FFMA.FTZ R37, R36.reuse, R23, 0.1716887056827545166 ;  /* 0x3e2fcf2a24257423 */ /* 0x040fe20000010017 */
[----:B------:R-:W-:Y:S01]  /*5c20*/  F2FP.BF16.PACK_AB R23, R53, R54 ;  /* 0x000000363517723e */ /* 0x000fe200000010ff */
[----:B------:R-:W-:Y:S01]  /*5c30*/  IMAD R51, R177, 0xa, RZ ;  /* 0x0000000ab1337824 */ /* 0x000fe200078e02ff */
[----:B------:R-:W-:Y:S01]  /*5c40*/  F2FP.BF16.PACK_AB R53, R49, R50 ;  /* 0x000000323135723e */ /* 0x000fe200000010ff */
[----:B------:R-:W-:Y:S01]  /*5c50*/  FFMA.FTZ R37, R36, R37, -0.17900948226451873779 ;  /* 0xbe374e4324257423 */ /* 0x000fe20000010025 */
[----:B------:R-:W-:Y:S01]  /*5c60*/  F2FP.BF16.PACK_AB R54, R47, R48 ;  /* 0x000000302f36723e */ /* 0x000fe200000010ff */
[----:B------:R-:W-:Y:S01]  /*5c70*/  STS.128 [R8+0x880], R20 ;  /* 0x0008801408007388 */ /* 0x000fe20000000c00 */
[C---:B------:R-:W-:Y:S01]  /*5c80*/  IMAD R69, R177.reuse, 0x12, RZ ;  /* 0x00000012b1457824 */ /* 0x040fe200078e02ff */
[----:B------:R-:W-:Y:S01]  /*5c90*/  SHF.L.U32 R47, R177, 0x3, RZ ;  /* 0x00000003b12f7819 */ /* 0x000fe200000006ff */
[CC--:B0-----:R-:W-:Y:S01]  /*5ca0*/  FFMA.FTZ R5, R38.reuse, R57.reuse, -0.16845393180847167969 ;  /* 0xbe2c7f3026057423 */ /* 0x0c1fe20000010039 */
[----:B------:R-:W-:Y:S01]  /*5cb0*/  BAR.SYNC.DEFER_BLOCKING 0x0 ;  /* 0x0000000000007b1d */ /* 0x000fe20000010000 */
[----:B------:R-:W-:Y:S01]  /*5cc0*/  FFMA.FTZ R4, R39, R57, -0.16845393180847167969 ;  /* 0xbe2c7f3027047423 */ /* 0x000fe20000010039 */
[----:B------:R-:W-:Y:S01]  /*5cd0*/  @P4 MOV R6, 0x7f800000 ;  /* 0x7f80000000064802 */ /* 0x000fe20000000f00 */
[----:B------:R-:W-:-:S02]  /*5ce0*/  FFMA.FTZ R5, R38, R5, 0.1716887056827545166 ;  /* 0x3e2fcf2a26057423 */ /* 0x000fc40000010005 */
[----:B------:R-:W-:Y:S01]  /*5cf0*/  FFMA.FTZ R7, R44, R57, -0.16845393180847167969 ;  /* 0xbe2c7f302c077423 */ /* 0x000fe20000010039 */
[----:B------:R-:W-:Y:S01]  /*5d00*/  F2FP.BF16.PACK_AB R57, R77, R78 ;  /* 0x0000004e4d39723e */ /* 0x000fe200000010ff */
[----:B------:R-:W-:Y:S02]  /*5d10*/  FFMA.FTZ R5, R38, R5, -0.17900948226451873779 ;  /* 0xbe374e4326057423 */ /* 0x000fe40000010005 */
[----:B------:R-:W-:Y:S02]  /*5d20*/  FFMA.FTZ R4, R39, R4, 0.1716887056827545166 ;  /* 0x3e2fcf2a27047423 */ /* 0x000fe40000010004 */
[----:B------:R-:W-:Y:S02]  /*5d30*/  FFMA.FTZ R7, R44, R7, 0.1716887056827545166 ;  /* 0x3e2fcf2a2c077423 */ /* 0x000fe40000010007 */
[----:B------:R-:W-:Y:S02]  /*5d40*/  FFMA.FTZ R5, R38, R5, 0.20512372255325317383 ;  /* 0x3e520bf426057423 */ /* 0x000fe40000010005 */
[----:B------:R-:W-:-:S02]  /*5d50*/  FFMA.FTZ R37, R36, R37, 0.20512372255325317383 ;  /* 0x3e520bf424257423 */ /* 0x000fc40000010025 */
[C---:B------:R-:W-:Y:S02]  /*5d60*/  FFMA.FTZ R4, R39.reuse, R4, -0.17900948226451873779 ;  /* 0xbe374e4327047423 */ /* 0x040fe40000010004 */
[----:B------:R-:W-:Y:S02]  /*5d70*/  FFMA.FTZ R7, R44, R7, -0.17900948226451873779 ;  /* 0xbe374e432c077423 */ /* 0x000fe40000010007 */
[----:B------:R-:W-:Y:S02]  /*5d80*/  FFMA.FTZ R5, R38, R5, -0.24046532809734344482 ;  /* 0xbe763c8b26057423 */ /* 0x000fe40000010005 */
[----:B------:R-:W-:Y:S01]  /*5d90*/  FFMA.FTZ R37, R36, R37, -0.24046532809734344482 ;  /* 0xbe763c8b24257423 */ /* 0x000fe20000010025 */
[----:B------:R-:W0:Y:S01]  /*5da0*/  LDS.128 R20, [R122] ;  /* 0x000000007a147984 */ /* 0x000e220000000c00 */
[----:B------:R-:W-:Y:S02]  /*5db0*/  FFMA.FTZ R4, R39, R4, 0.20512372255325317383 ;  /* 0x3e520bf427047423 */ /* 0x000fe40000010004 */
[----:B------:R-:W-:Y:S01]  /*5dc0*/  FFMA.FTZ R7, R44, R7, 0.20512372255325317383 ;  /* 0x3e520bf42c077423 */ /* 0x000fe20000010007 */
[----:B------:R-:W1:Y:S01]  /*5dd0*/  LDS.128 R16, [R118] ;  /* 0x0000000076107984 */ /* 0x000e620000000c00 */
[----:B------:R-:W-:-:S02]  /*5de0*/  FFMA.FTZ R5, R38, R5, 0.28857114911079406738 ;  /* 0x3e93bf9926057423 */ /* 0x000fc40000010005 */
[----:B------:R-:W-:Y:S01]  /*5df0*/  FFMA.FTZ R37, R36, R37, 0.28857114911079406738 ;  /* 0x3e93bf9924257423 */ /* 0x000fe20000010025 */
[----:B------:R-:W2:Y:S01]  /*5e00*/  LDS.128 R12, [R117] ;  /* 0x00000000750c7984 */ /* 0x000ea20000000c00 */
[C---:B------:R-:W-:Y:S02]  /*5e10*/  FFMA.FTZ R4, R39.reuse, R4, -0.24046532809734344482 ;  /* 0xbe763c8b27047423 */ /* 0x040fe40000010004 */
[----:B------:R-:W-:Y:S02]  /*5e20*/  FFMA.FTZ R7, R44, R7, -0.24046532809734344482 ;  /* 0xbe763c8b2c077423 */ /* 0x000fe40000010007 */
[----:B------:R-:W-:Y:S02]  /*5e30*/  FFMA.FTZ R5, R38, R5, -0.36067417263984680176 ;  /* 0xbeb8aa4926057423 */ /* 0x000fe40000010005 */
[----:B------:R-:W-:Y:S02]  /*5e40*/  FFMA.FTZ R37, R36, R37, -0.36067417263984680176 ;  /* 0xbeb8aa4924257423 */ /* 0x000fe40000010025 */
[----:B------:R-:W-:-:S02]  /*5e50*/  FFMA.FTZ R4, R39, R4, 0.28857114911079406738 ;  /* 0x3e93bf9927047423 */ /* 0x000fc40000010004 */
[----:B------:R-:W-:Y:S02]  /*5e60*/  FFMA.FTZ R7, R44, R7, 0.28857114911079406738 ;  /* 0x3e93bf992c077423 */ /* 0x000fe40000010007 */
[----:B------:R-:W-:Y:S02]  /*5e70*/  FFMA.FTZ R5, R38, R5, 0.48089820146560668945 ;  /* 0x3ef6384a26057423 */ /* 0x000fe40000010005 */
[----:B------:R-:W-:Y:S02]  /*5e80*/  FFMA.FTZ R37, R36, R37, 0.48089820146560668945 ;  /* 0x3ef6384a24257423 */ /* 0x000fe40000010025 */
[----:B------:R-:W-:Y:S02]  /*5e90*/  FFMA.FTZ R4, R39, R4, -0.36067417263984680176 ;  /* 0xbeb8aa4927047423 */ /* 0x000fe40000010004 */
[----:B------:R-:W-:Y:S02]  /*5ea0*/  FFMA.FTZ R7, R44, R7, -0.36067417263984680176 ;  /* 0xbeb8aa492c077423 */ /* 0x000fe40000010007 */
[----:B------:R-:W-:-:S02]  /*5eb0*/  FFMA.FTZ R5, R38, R5, -0.72134751081466674805 ;  /* 0xbf38aa3b26057423 */ /* 0x000fc40000010005 */
[----:B------:R-:W-:Y:S02]  /*5ec0*/  FFMA.FTZ R37, R36, R37, -0.72134751081466674805 ;  /* 0xbf38aa3b24257423 */ /* 0x000fe40000010025 */
[C---:B------:R-:W-:Y:S02]  /*5ed0*/  FFMA.FTZ R4, R39.reuse, R4, 0.48089820146560668945 ;  /* 0x3ef6384a27047423 */ /* 0x040fe40000010004 */
[----:B------:R-:W-:Y:S02]  /*5ee0*/  FFMA.FTZ R7, R44, R7, 0.48089820146560668945 ;  /* 0x3ef6384a2c077423 */ /* 0x000fe40000010007 */
[----:B------:R-:W-:Y:S02]  /*5ef0*/  FMUL R5, R38, R5 ;  /* 0x0000000526057220 */ /* 0x000fe40000400000 */
[----:B------:R-:W-:Y:S02]  /*5f00*/  FMUL R37, R36, R37 ;  /* 0x0000002524257220 */ /* 0x000fe40000400000 */
[----:B------:R-:W-:-:S02]  /*5f10*/  FFMA.FTZ R4, R39, R4, -0.72134751081466674805 ;  /* 0xbf38aa3b27047423 */ /* 0x000fc40000010004 */
[----:B------:R-:W-:Y:S02]  /*5f20*/  FFMA.FTZ R7, R44, R7, -0.72134751081466674805 ;  /* 0xbf38aa3b2c077423 */ /* 0x000fe40000010007 */
[----:B------:R-:W-:Y:S02]  /*5f30*/  FMUL R5, R38, R5 ;  /* 0x0000000526057220 */ /* 0x000fe40000400000 */
[----:B------:R-:W-:Y:S02]  /*5f40*/  FMUL R37, R36, R37 ;  /* 0x0000002524257220 */ /* 0x000fe40000400000 */
[----:B------:R-:W-:Y:S02]  /*5f50*/  FMUL R4, R39, R4 ;  /* 0x0000000427047220 */ /* 0x000fe40000400000 */
[----:B------:R-:W-:Y:S02]  /*5f60*/  FMUL R7, R44, R7 ;  /* 0x000000072c077220 */ /* 0x000fe40000400000 */
[----:B------:R-:W-:Y:S01]  /*5f70*/  FFMA.FTZ R38, R38, 1.4426950216293334961, R5 ;  /* 0x3fb8aa3b26267823 */ /* 0x000fe20000010005 */
[----:B------:R-:W-:Y:S01]  /*5f80*/  @P0 MOV R5, 0x7f800000 ;  /* 0x7f80000000050802 */ /* 0x000fe20000000f00 */
[----:B------:R-:W-:-:S02]  /*5f90*/  FFMA.FTZ R37, R36, 1.4426950216293334961, R37 ;  /* 0x3fb8aa3b24257823 */ /* 0x000fc40000010025 */
[C---:B------:R-:W-:Y:S02]  /*5fa0*/  FMUL R4, R39.reuse, R4 ;  /* 0x0000000427047220 */ /* 0x040fe40000400000 */
[----:B------:R-:W-:Y:S02]  /*5fb0*/  FMUL R7, R44, R7 ;  /* 0x000000072c077220 */ /* 0x000fe40000400000 */
[----:B------:R-:W-:Y:S02]  /*5fc0*/  FADD R40, R40, R37 ;  /* 0x0000002528287221 */ /* 0x000fe40000000000 */
[----:B------:R-:W-:Y:S02]  /*5fd0*/  FFMA.FTZ R39, R39, 1.4426950216293334961, R4 ;  /* 0x3fb8aa3b27277823 */ /* 0x000fe40000010004 */
[----:B------:R-:W-:Y:S01]  /*5fe0*/  @P0 FFMA.FTZ R40, R24, R5, +INF ;  /* 0x7f80000018280423 */ /* 0x000fe20000010005 */
[----:B------:R-:W-:Y:S01]  /*5ff0*/  @P5 MOV R5, 0x7f800000 ;  /* 0x7f80000000055802 */ /* 0x000fe20000000f00 */
[----:B------:R-:W-:Y:S01]  /*6000*/  FFMA.FTZ R44, R44, 1.4426950216293334961, R7 ;  /* 0x3fb8aa3b2c2c7823 */ /* 0x000fe20000010007 */
[----:B------:R-:W-:Y:S01]  /*6010*/  FSETP.NEU.AND P0, PT, R31, RZ, PT ;  /* 0x000000ff1f00720b */ /* 0x000fe20003f0d000 */
[----:B------:R-:W-:Y:S01]  /*6020*/  @P1 IMAD.MOV.U32 R4, RZ, RZ, 0x7f800000 ;  /* 0x7f800000ff041424 */ /* 0x000fe200078e00ff */
[----:B------:R-:W-:Y:S01]  /*6030*/  F2FP.BF16.PACK_AB R24, R34, R35 ;  /* 0x000000232218723e */ /* 0x000fe200000010ff */
[----:B------:R-:W-:Y:S01]  /*6040*/  FADD R41, R41, R38 ;  /* 0x0000002629297221 */ /* 0x000fe20000000000 */
[----:B------:R-:W-:Y:S01]  /*6050*/  SHF.L.U32 R35, R177, 0x2, RZ ;  /* 0x00000002b1237819 */ /* 0x000fe200000006ff */
[----:B------:R-:W-:-:S02]  /*6060*/  FADD R42, R42, R39 ;  /* 0x000000272a2a7221 */ /* 0x000fc40000000000 */
[----:B------:R-:W-:Y:S02]  /*6070*/  FADD R43, R43, R44 ;  /* 0x0000002c2b2b7221 */ /* 0x000fe40000000000 */
[----:B------:R-:W-:Y:S01]  /*6080*/  @P1 FFMA.FTZ R41, R25, R4, +INF ;  /* 0x7f80000019291423 */ /* 0x000fe20000010004 */
[----:B------:R-:W-:Y:S01]  /*6090*/  F2FP.BF16.PACK_AB R25, R32, R33 ;  /* 0x000000212019723e */ /* 0x000fe200000010ff */
[C---:B------:R-:W-:Y:S01]  /*60a0*/  @P5 FFMA.FTZ R42, R26.reuse, R5, +INF ;  /* 0x7f8000001a2a5423 */ /* 0x040fe20000010005 */
[----:B------:R-:W-:Y:S01]  /*60b0*/  FSETP.NEU.AND P1, PT, R26, RZ, PT ;  /* 0x000000ff1a00720b */ /* 0x000fe20003f2d000 */
[----:B------:R-:W-:Y:S01]  /*60c0*/  @P4 FFMA.FTZ R43, R31, R6, +INF ;  /* 0x7f8000001f2b4423 */ /* 0x000fe20000010006 */
[C---:B------:R-:W-:Y:S01]  /*60d0*/  SHF.L.U32 R31, R177.reuse, 0x1, RZ ;  /* 0x00000001b11f7819 */ /* 0x040fe200000006ff */
[----:B------:R-:W3:Y:S01]  /*60e0*/  LDS.128 R4, [R116] ;  /* 0x0000000074047984 */ /* 0x000ee20000000c00 */
[----:B------:R-:W-:Y:S01]  /*60f0*/  IMAD R39, R177, 0x6, RZ ;  /* 0x00000006b1277824 */ /* 0x000fe200078e02ff */
[----:B------:R-:W-:Y:S01]  /*6100*/  F2FP.BF16.PACK_AB R26, R29, R30 ;  /* 0x0000001e1d1a723e */ /* 0x000fe200000010ff */
[----:B------:R-:W-:Y:S01]  /*6110*/  IMAD R33, R177, 0x3, RZ ;  /* 0x00000003b1217824 */ /* 0x000fe200078e02ff */
[----:B------:R-:W-:Y:S01]  /*6120*/  BAR.SYNC.DEFER_BLOCKING 0x0 ;  /* 0x0000000000007b1d */ /* 0x000fe20000010000 */
[-C--:B------:R-:W-:Y:S01]  /*6130*/  IADD3 R28, P4, R31, R10.reuse, RZ ;  /* 0x0000000a1f1c7210 */ /* 0x080fe20007f9e0ff */
[----:B------:R-:W-:Y:S01]  /*6140*/  IMAD R37, R177, 0x5, RZ ;  /* 0x00000005b1257824 */ /* 0x000fe200078e02ff */
[-C--:B------:R-:W-:Y:S01]  /*6150*/  IADD3 R32, P6, R39, R10.reuse, RZ ;  /* 0x0000000a27207210 */ /* 0x080fe20007fde0ff */
[C---:B------:R-:W-:Y:S01]  /*6160*/  IMAD R45, R177.reuse, 0x7, RZ ;  /* 0x00000007b12d7824 */ /* 0x040fe200078e02ff */
[CC--:B------:R-:W-:Y:S01]  /*6170*/  LEA R30, P5, R177.reuse, R10.reuse, 0x2 ;  /* 0x0000000ab11e7211 */ /* 0x0c0fe200078a10ff */
[C---:B------:R-:W-:Y:S01]  /*6180*/  IMAD R49, R177.reuse, 0x9, RZ ;  /* 0x00000009b1317824 */ /* 0x040fe200078e02ff */
[CC--:B------:R-:W-:Y:S01]  /*6190*/  LEA.HI.X.SX32 R29, R177.reuse, R11.reuse, 0x1, P4 ;  /* 0x0000000bb11d7211 */ /* 0x0c0fe200020f0eff */
[C---:B------:R-:W-:Y:S01]  /*61a0*/  IMAD R73, R177.reuse, 0x14, RZ ;  /* 0x00000014b1497824 */ /* 0x040fe200078e02ff */
[CC--:B------:R-:W-:Y:S01]  /*61b0*/  LEA R34, P4, R177.reuse, R10.reuse, 0x3 ;  /* 0x0000000ab1227211 */ /* 0x0c0fe200078818ff */
        /* <DEDUP_REMOVED lines=10> */
[C---:B------:R-:W-:Y:S01]  /*6260*/  IMAD R61, R177.reuse, 0xf, RZ ;  /* 0x0000000fb13d7824 */ /* 0x040fe200078e02ff */
[C---:B------:R-:W-:Y:S01]  /*6270*/  LEA R46, P5, R177.reuse, R10, 0x4 ;  /* 0x0000000ab12e7211 */ /* 0x040fe200078a20ff */
[----:B------:R-:W-:Y:S01]  /*6280*/  IMAD R109, R177, 0x24, RZ ;  /* 0x00000024b16d7824 */ /* 0x000fe200078e02ff */
[----:B------:R-:W-:Y:S01]  /*6290*/  FSEL R42, R42, -INF , P1 ;  /* 0xff8000002a2a7808 */ /* 0x000fe20000800000 */
[----:B------:R4:W-:Y:S01]  /*62a0*/  STS.128 [R8+0x800], R52 ;  /* 0x0008003408007388 */ /* 0x0009e20000000c00 */
[----:B------:R-:W-:Y:S01]  /*62b0*/  LEA.HI.X.SX32 R47, R47, R11, 0x1, P5 ;  /* 0x0000000b2f2f7211 */ /* 0x000fe200028f0eff */
[----:B------:R-:W-:Y:S01]  /*62c0*/  IMAD R105, R177, 0x22, RZ ;  /* 0x00000022b1697824 */ /* 0x000fe200078e02ff */
[----:B------:R-:W-:Y:S01]  /*62d0*/  FSEL R43, R43, -INF , P0 ;  /* 0xff8000002b2b7808 */ /* 0x000fe20000000000 */
[----:B------:R5:W-:Y:S01]  /*62e0*/  STS.128 [R8], R56 ;  /* 0x0000003808007388 */ /* 0x000be20000000c00 */
[----:B------:R-:W-:-:S02]  /*62f0*/  IMAD R113, R177, 0x26, RZ ;  /* 0x00000026b1717824 */ /* 0x000fc400078e02ff */
[C---:B------:R-:W-:Y:S01]  /*6300*/  IMAD R127, R177.reuse, 0x2a, RZ ;  /* 0x0000002ab17f7824 */ /* 0x040fe200078e02ff */
[----:B------:R0:W-:Y:S01]  /*6310*/  STS.128 [R8+0x80], R64 ;  /* 0x0000804008007388 */ /* 0x0001e20000000c00 */
[C---:B------:R-:W-:Y:S02]  /*6320*/  IMAD R121, R177.reuse, 0x28, RZ ;  /* 0x00000028b1797824 */ /* 0x040fe400078e02ff */
[C---:B------:R-:W-:Y:S01]  /*6330*/  IMAD R71, R177.reuse, 0x13, RZ ;  /* 0x00000013b1477824 */ /* 0x040fe200078e02ff */
[----:B------:R-:W-:Y:S01]  /*6340*/  STS.128 [R8+0x880], R24 ;  /* 0x0008801808007388 */ /* 0x000fe20000000c00 */
[C---:B------:R-:W-:Y:S02]  /*6350*/  IMAD R79, R177.reuse, 0x15, RZ ;  /* 0x00000015b14f7824 */ /* 0x040fe400078e02ff */
[----:B------:R-:W-:Y:S01]  /*6360*/  IMAD R157, R177, 0x30, RZ ;  /* 0x00000030b19d7824 */ /* 0x000fe200078e02ff */
[----:B----4-:R-:W-:Y:S01]  /*6370*/  IADD3 R52, P5, R81, R10, RZ ;  /* 0x0000000a51347210 */ /* 0x010fe20007fbe0ff */
[C---:B------:R-:W-:Y:S01]  /*6380*/  IMAD R55, R177.reuse, 0xc, RZ ;  /* 0x0000000cb1377824 */ /* 0x040fe200078e02ff */
[----:B------:R-:W-:Y:S01]  /*6390*/  BAR.SYNC.DEFER_BLOCKING 0x0 ;  /* 0x0000000000007b1d */ /* 0x000fe20000010000 */
[----:B------:R-:W-:-:S02]  /*63a0*/  IMAD R53, R177, 0xb, RZ ;  /* 0x0000000bb1357824 */ /* 0x000fc400078e02ff */
[----:B-----5:R-:W-:Y:S01]  /*63b0*/  IMAD R59, R177, 0xe, RZ ;  /* 0x0000000eb13b7824 */ /* 0x020fe200078e02ff */
[-C--:B------:R-:W-:Y:S01]  /*63c0*/  IADD3 R38, P6, R55, R10.reuse, RZ ;  /* 0x0000000a37267210 */ /* 0x080fe20007fde0ff */
[----:B------:R-:W-:Y:S01]  /*63d0*/  IMAD R57, R177, 0xd, RZ ;  /* 0x0000000db1397824 */ /* 0x000fe200078e02ff */
[-C--:B------:R-:W-:Y:S01]  /*63e0*/  LEA.HI.X.SX32 R53, R53, R11.reuse, 0x1, P5 ;  /* 0x0000000b35357211 */ /* 0x080fe200028f0eff */
[----:B0-----:R-:W-:Y:S01]  /*63f0*/  IMAD R67, R177, 0x11, RZ ;  /* 0x00000011b1437824 */ /* 0x001fe200078e02ff */
        /* <DEDUP_REMOVED lines=123> */
[----:B------:R1:W-:Y:S01]  /*6bb0*/  STG.E.U16 [R10.64], R20 ;  /* 0x000000140a007986 */ /* 0x0003e2000c101506 */
[-C--:B------:R-:W-:Y:S01]  /*6bc0*/  LEA.HI.X.SX32 R105, R111, R11.reuse, 0x1, P4 ;  /* 0x0000000b6f697211 */ /* 0x080fe200020f0eff */
[----:B------:R-:W-:Y:S01]  /*6bd0*/  FFMA R42, R42, 0.69314718246459960938, R145 ;  /* 0x3f3172182a2a7823 */ /* 0x000fe20000000091 */
[----:B------:R-:W-:Y:S01]  /*6be0*/  LEA.HI.X.SX32 R107, R113, R11, 0x1, P5 ;  /* 0x0000000b716b7211 */ /* 0x000fe200028f0eff */
[----:B------:R-:W-:Y:S01]  /*6bf0*/  FFMA R43, R43, 0.69314718246459960938, R148 ;  /* 0x3f3172182b2b7823 */ /* 0x000fe20000000094 */
[-C--:B------:R-:W-:Y:S01]  /*6c00*/  IADD3 R110, P4, R193, R10.reuse, RZ ;  /* 0x0000000ac16e7210 */ /* 0x080fe20007f9e0ff */
[----:B------:R-:W-:Y:S01]  /*6c10*/  IMAD R2, R2, c[0x0][0x1cc], RZ ;  /* 0x0000730002027a24 */ /* 0x000fe200078e02ff */
[----:B------:R-:W-:-:S02]  /*6c20*/  IADD3 R112, P5, R195, R10, RZ ;  /* 0x0000000ac3707210 */ /* 0x000fc40007fbe0ff */
[-C--:B------:R-:W-:Y:S02]  /*6c30*/  LEA.HI.X.SX32 R115, R127, R11.reuse, 0x1, P6 ;  /* 0x0000000b7f737211 */ /* 0x080fe400030f0eff */
[-C--:B------:R-:W-:Y:S02]  /*6c40*/  IADD3 R126, P6, R203, R10.reuse, RZ ;  /* 0x0000000acb7e7210 */ /* 0x080fe40007fde0ff */
[-C--:B------:R-:W-:Y:S02]  /*6c50*/  LEA.HI.X.SX32 R111, R121, R11.reuse, 0x1, P4 ;  /* 0x0000000b796f7211 */ /* 0x080fe400020f0eff */
[----:B------:R-:W-:Y:S02]  /*6c60*/  LEA.HI.X.SX32 R113, R125, R11, 0x1, P5 ;  /* 0x0000000b7d717211 */ /* 0x000fe400028f0eff */
[-C--:B------:R-:W-:Y:S02]  /*6c70*/  IADD3 R120, P4, R199, R10.reuse, RZ ;  /* 0x0000000ac7787210 */ /* 0x080fe40007f9e0ff */
        /* <DEDUP_REMOVED lines=38> */
[----:B------:R-:W-:Y:S02]  /*6ee0*/  PRMT R119, R20, 0x7632, R119 ;  /* 0x0000763214777816 */ /* 0x000fe40000000077 */
[-C--:B------:R-:W-:Y:S02]  /*6ef0*/  LEA.HI.X.SX32 R141, R123, R11.reuse, 0x1, P4 ;  /* 0x0000000b7b8d7211 */ /* 0x080fe400020f0eff */
[----:B------:R-:W-:Y:S01]  /*6f00*/  LEA.HI.X.SX32 R135, R135, R11, 0x1, P5 ;  /* 0x0000000b87877211 */ /* 0x000fe200028f0eff */
[----:B------:R-:W-:Y:S01]  /*6f10*/  STG.E.U16 [R28.64], R119 ;  /* 0x000000771c007986 */ /* 0x000fe2000c101506 */
[----:B-1----:R-:W-:Y:S02]  /*6f20*/  PRMT R11, R16, 0x7632, R11 ;  /* 0x00007632100b7816 */ /* 0x002fe4000000000b */
[----:B--2---:R-:W-:Y:S01]  /*6f30*/  PRMT R8, R12, 0x7632, R8 ;  /* 0x000076320c087816 */ /* 0x004fe20000000008 */
[----:B------:R-:W-:Y:S01]  /*6f40*/  STG.E.U16 [R30.64], R16 ;  /* 0x000000101e007986 */ /* 0x000fe2000c101506 */
[----:B---3--:R-:W-:-:S02]  /*6f50*/  PRMT R24, R4, 0x7632, R24 ;  /* 0x0000763204187816 */ /* 0x008fc40000000018 */
[----:B------:R-:W-:Y:S01]  /*6f60*/  PRMT R10, R21, 0x7632, R10 ;  /* 0x00007632150a7816 */ /* 0x000fe2000000000a */
[----:B------:R0:W-:Y:S01]  /*6f70*/  STG.E.U16 [R32.64], R11 ;  /* 0x0000000b20007986 */ /* 0x0001e2000c101506 */
[----:B------:R-:W-:-:S03]  /*6f80*/  PRMT R20, R17, 0x7632, R20 ;  /* 0x0000763211147816 */ /* 0x000fc60000000014 */
[----:B------:R-:W-:Y:S04]  /*6f90*/  STG.E.U16 [R34.64], R12 ;  /* 0x0000000c22007986 */ /* 0x000fe8000c101506 */
[----:B------:R1:W-:Y:S04]  /*6fa0*/  STG.E.U16 [R36.64], R8 ;  /* 0x0000000824007986 */ /* 0x0003e8000c101506 */
[----:B------:R2:W-:Y:S01]  /*6fb0*/  STG.E.U16 [R38.64], R4 ;  /* 0x0000000426007986 */ /* 0x0005e2000c101506 */
[----:B0-----:R-:W-:-:S03]  /*6fc0*/  PRMT R11, R13, 0x7632, R11 ;  /* 0x000076320d0b7816 */ /* 0x001fc6000000000b */
[----:B------:R0:W-:Y:S04]  /*6fd0*/  STG.E.U16 [R44.64], R24 ;  /* 0x000000182c007986 */ /* 0x0001e8000c101506 */
[----:B------:R-:W3:Y:S01]  /*6fe0*/  LDS.128 R24, [R122] ;  /* 0x000000007a187984 */ /* 0x000ee20000000c00 */
[----:B-1----:R-:W-:-:S03]  /*6ff0*/  PRMT R8, R5, 0x7632, R8 ;  /* 0x0000763205087816 */ /* 0x002fc60000000008 */
[----:B------:R-:W1:Y:S01]  /*7000*/  LDS.128 R28, [R118] ;  /* 0x00000000761c7984 */ /* 0x000e620000000c00 */
[----:B--2---:R-:W-:-:S03]  /*7010*/  PRMT R4, R22, 0x7632, R4 ;  /* 0x0000763216047816 */ /* 0x004fc60000000004 */
[----:B------:R-:W2:Y:S01]  /*7020*/  LDS.128 R32, [R117] ;  /* 0x0000000075207984 */ /* 0x000ea20000000c00 */
[----:B0-----:R-:W-:-:S03]  /*7030*/  PRMT R44, R15, 0x7632, R44 ;  /* 0x000076320f2c7816 */ /* 0x001fc6000000002c */
[----:B------:R-:W0:Y:S04]  /*7040*/  LDS.128 R36, [R116] ;  /* 0x0000000074247984 */ /* 0x000e280000000c00 */
[----:B------:R4:W-:Y:S04]  /*7050*/  STG.E.U16 [R46.64], R21 ;  /* 0x000000152e007986 */ /* 0x0009e8000c101506 */
[----:B------:R5:W-:Y:S04]  /*7060*/  STG.E.U16 [R48.64], R10 ;  /* 0x0000000a30007986 */ /* 0x000be8000c101506 */
[----:B------:R1:W-:Y:S04]  /*7070*/  STG.E.U16 [R50.64], R17 ;  /* 0x0000001132007986 */ /* 0x0003e8000c101506 */
[----:B------:R-:W-:Y:S01]  /*7080*/  STG.E.U16 [R52.64], R20 ;  /* 0x0000001434007986 */ /* 0x000fe2000c101506 */
[----:B----4-:R-:W-:-:S03]  /*7090*/  PRMT R46, R7, 0x7632, R46 ;  /* 0x00007632072e7816 */ /* 0x010fc6000000002e */
[----:B------:R-:W-:Y:S01]  /*70a0*/  STG.E.U16 [R54.64], R13 ;  /* 0x0000000d36007986 */ /* 0x000fe2000c101506 */
[----:B-----5:R-:W-:-:S03]  /*70b0*/  PRMT R10, R18, 0x7632, R10 ;  /* 0x00007632120a7816 */ /* 0x020fc6000000000a */
[----:B------:R4:W-:Y:S04]  /*70c0*/  STG.E.U16 [R56.64], R11 ;  /* 0x0000000b38007986 */ /* 0x0009e8000c101506 */
[----:B------:R5:W-:Y:S01]  /*70d0*/  STG.E.U16 [R58.64], R5 ;  /* 0x000000053a007986 */ /* 0x000be2000c101506 */
[----:B---3--:R-:W-:-:S03]  /*70e0*/  PRMT R48, R24, 0x7632, R48 ;  /* 0x0000763218307816 */ /* 0x008fc60000000030 */
[----:B------:R3:W-:Y:S01]  /*70f0*/  STG.E.U16 [R64.64], R8 ;  /* 0x0000000840007986 */ /* 0x0007e2000c101506 */
[----:B-1----:R-:W-:-:S03]  /*7100*/  PRMT R50, R28, 0x7632, R50 ;  /* 0x000076321c327816 */ /* 0x002fc60000000032 */
[----:B------:R-:W-:Y:S01]  /*7110*/  STG.E.U16 [R74.64], R22 ;  /* 0x000000164a007986 */ /* 0x000fe2000c101506 */
[----:B----4-:R-:W-:Y:S02]  /*7120*/  PRMT R11, R14, 0x7632, R11 ;  /* 0x000076320e0b7816 */ /* 0x010fe4000000000b */
[----:B--2---:R-:W-:Y:S01]  /*7130*/  PRMT R52, R32, 0x7632, R52 ;  /* 0x0000763220347816 */ /* 0x004fe20000000034 */
[----:B------:R1:W-:Y:S01]  /*7140*/  STG.E.U16 [R66.64], R4 ;  /* 0x0000000442007986 */ /* 0x0003e2000c101506 */
[----:B-----5:R-:W-:Y:S02]  /*7150*/  PRMT R5, R6, 0x7632, R5 ;  /* 0x0000763206057816 */ /* 0x020fe40000000005 */
[----:B0-----:R-:W-:Y:S01]  /*7160*/  PRMT R54, R36, 0x7632, R54 ;  /* 0x0000763224367816 */ /* 0x001fe20000000036 */
[----:B------:R-:W-:Y:S01]  /*7170*/  STG.E.U16 [R76.64], R18 ;  /* 0x000000124c007986 */ /* 0x000fe2000c101506 */
[----:B---3--:R-:W-:Y:S02]  /*7180*/  PRMT R8, R19, 0x7632, R8 ;  /* 0x0000763213087816 */ /* 0x008fe40000000008 */
[----:B------:R-:W-:Y:S01]  /*7190*/  PRMT R56, R25, 0x7632, R56 ;  /* 0x0000763219387816 */ /* 0x000fe20000000038 */
[----:B------:R-:W-:Y:S01]  /*71a0*/  STG.E.U16 [R68.64], R10 ;  /* 0x0000000a44007986 */ /* 0x000fe2000c101506 */
[----:B------:R-:W-:-:S03]  /*71b0*/  PRMT R65, R37, 0x7632, R65 ;  /* 0x0000763225417816 */ /* 0x000fc60000000041 */
[----:B------:R0:W-:Y:S01]  /*71c0*/  STG.E.U16 [R60.64], R14 ;  /* 0x0000000e3c007986 */ /* 0x0001e2000c101506 */
[----:B-1----:R-:W-:Y:S02]  /*71d0*/  PRMT R4, R23, 0x7632, R4 ;  /* 0x0000763217047816 */ /* 0x002fe40000000004 */
[----:B------:R-:W-:Y:S01]  /*71e0*/  PRMT R67, R39, 0x7632, R67 ;  /* 0x0000763227437816 */ /* 0x000fe20000000043 */
[----:B------:R1:W-:Y:S04]  /*71f0*/  STG.E.U16 [R70.64], R11 ;  /* 0x0000000b46007986 */ /* 0x0003e8000c101506 */
[----:B------:R2:W-:Y:S04]  /*7200*/  STG.E.U16 [R62.64], R6 ;  /* 0x000000063e007986 */ /* 0x0005e8000c101506 */
[----:B------:R3:W-:Y:S01]  /*7210*/  STG.E.U16 [R72.64], R5 ;  /* 0x0000000548007986 */ /* 0x0007e2000c101506 */
[----:B0-----:R-:W-:-:S03]  /*7220*/  PRMT R60, R29, 0x7632, R60 ;  /* 0x000076321d3c7816 */ /* 0x001fc6000000003c */
[----:B------:R0:W-:Y:S01]  /*7230*/  STG.E.U16 [R78.64], R23 ;  /* 0x000000174e007986 */ /* 0x0001e2000c101506 */
[----:B-1----:R-:W-:Y:S02]  /*7240*/  PRMT R71, R26, 0x7632, R71 ;  /* 0x000076321a477816 */ /* 0x002fe40000000047 */
[----:B------:R-:W-:Y:S01]  /*7250*/  PRMT R70, R35, 0x7632, R70 ;  /* 0x0000763223467816 */ /* 0x000fe20000000046 */
[----:B------:R1:W-:Y:S01]  /*7260*/  STG.E.U16 [R80.64], R4 ;  /* 0x0000000450007986 */ /* 0x0003e2000c101506 */
[----:B--2---:R-:W-:Y:S01]  /*7270*/  PRMT R63, R33, 0x7632, R63 ;  /* 0x00007632213f7816 */ /* 0x004fe2000000003f */
[----:B------:R-:W-:Y:S02]  /*7280*/  IMAD.HI R6, R3, 0x4, RZ ;  /* 0x0000000403067827 */ /* 0x000fe400078e02ff */
[----:B------:R2:W-:Y:S01]  /*7290*/  STG.E.U16 [R82.64], R19 ;  /* 0x0000001352007986 */ /* 0x0005e2000c101506 */
[----:B---3--:R-:W-:Y:S02]  /*72a0*/  PRMT R73, R31, 0x7632, R73 ;  /* 0x000076321f497816 */ /* 0x008fe40000000049 */
[----:B------:R-:W-:Y:S01]  /*72b0*/  FSEL R5, R40, -INF , P3 ;  /* 0xff80000028057808 */ /* 0x000fe20001800000 */
[----:B------:R3:W-:Y:S01]  /*72c0*/  STG.E.U16 [R84.64], R8 ;  /* 0x0000000854007986 */ /* 0x0007e2000c101506 */
[----:B0-----:R-:W-:-:S03]  /*72d0*/  PRMT R78, R30, 0x7632, R78 ;  /* 0x000076321e4e7816 */ /* 0x001fc6000000004e */
[----:B------:R-:W-:Y:S01]  /*72e0*/  STG.E.U16 [R86.64], R15 ;  /* 0x0000000f56007986 */ /* 0x000fe2000c101506 */
[----:B-1----:R-:W-:Y:S01]  /*72f0*/  PRMT R80, R34, 0x7632, R80 ;  /* 0x0000763222507816 */ /* 0x002fe20000000050 */
[----:B------:R-:W-:Y:S01]  /*7300*/  FFMA R132, R5, 0.69314718246459960938, R132 ;  /* 0x3f31721805847823 */ /* 0x000fe20000000084 */
[----:B------:R-:W-:Y:S01]  /*7310*/  FSEL R4, R41, -INF , P2 ;  /* 0xff80000029047808 */ /* 0x000fe20001000000 */
[----:B------:R-:W-:Y:S01]  /*7320*/  STG.E.U16 [R88.64], R44 ;  /* 0x0000002c58007986 */ /* 0x000fe2000c101506 */
[----:B--2---:R-:W-:Y:S02]  /*7330*/  PRMT R82, R38, 0x7632, R82 ;  /* 0x0000763226527816 */ /* 0x004fe40000000052 */
[----:B------:R-:W-:Y:S01]  /*7340*/  SHF.L.U32 R5, R3, 0x2, RZ ;  /* 0x0000000203057819 */ /* 0x000fe200000006ff */
[----:B------:R-:W-:Y:S01]  /*7350*/  STG.E.U16 [R90.64], R7 ;  /* 0x000000075a007986 */ /* 0x000fe2000c101506 */
[----:B---3--:R-:W-:Y:S01]  /*7360*/  PRMT R84, R27, 0x7632, R84 ;  /* 0x000076321b547816 */ /* 0x008fe20000000054 */
[----:B------:R-:W-:Y:S01]  /*7370*/  FFMA R133, R4, 0.69314718246459960938, R133 ;  /* 0x3f31721804857823 */ /* 0x000fe20000000085 */
[C---:B------:R-:W-:Y:S01]  /*7380*/  SHF.L.U32 R4, R2.reuse, 0x2, RZ ;  /* 0x0000000202047819 */ /* 0x040fe200000006ff */
[----:B------:R-:W-:Y:S01]  /*7390*/  STG.E.U16 [R92.64], R46 ;  /* 0x0000002e5c007986 */ /* 0x000fe2000c101506 */
[----:B------:R-:W-:-:S02]  /*73a0*/  IMAD.HI R3, R2, 0x4, RZ ;  /* 0x0000000402037827 */ /* 0x000fc400078e02ff */
[----:B------:R-:W-:Y:S01]  /*73b0*/  IADD3 R2, P0, P1, R5, c[0x0][0x180], R4 ;  /* 0x0000600005027a10 */ /* 0x000fe2000791e004 */
[----:B------:R-:W-:Y:S03]  /*73c0*/  STG.E.U16 [R94.64], R24 ;  /* 0x000000185e007986 */ /* 0x000fe6000c101506 */
[----:B------:R-:W-:Y:S01]  /*73d0*/  IADD3.X R3, R6, c[0x0][0x184], R3, P0, P1 ;  /* 0x0000610006037a10 */ /* 0x000fe200007e2403 */
[----:B------:R-:W-:Y:S04]  /*73e0*/  STG.E.U16 [R96.64], R48 ;  /* 0x0000003060007986 */ /* 0x000fe8000c101506 */
        /* <DEDUP_REMOVED lines=30> */
[----:B------:R-:W-:Y:S06]  /*75d0*/  BAR.SYNC.DEFER_BLOCKING 0x0 ;  /* 0x0000000000007b1d */ /* 0x000fec0000010000 */
[----:B------:R-:W-:Y:S04]  /*75e0*/  STS.64 [R9], R132 ;  /* 0x0000008409007388 */ /* 0x000fe80000000a00 */
[----:B------:R-:W-:Y:S04]  /*75f0*/  STS.64 [R9+0x200], R42 ;  /* 0x0002002a09007388 */ /* 0x000fe80000000a00 */
[----:B------:R-:W-:Y:S06]  /*7600*/  BAR.SYNC.DEFER_BLOCKING 0x0 ;  /* 0x0000000000007b1d */ /* 0x000fec0000010000 */
[----:B------:R-:W0:Y:S04]  /*7610*/  LDS R7, [R0] ;  /* 0x0000000000077984 */ /* 0x000e280000000800 */
[----:B0-----:R-:W-:Y:S01]  /*7620*/  STG.E [R2.64], R7 ;  /* 0x0000000702007986 */ /* 0x001fe2000c101906 */
[----:B------:R-:W-:Y:S05]  /*7630*/  EXIT ;  /* 0x000000000000794d */ /* 0x000fea0003800000 */
.L_x_2:
[----:B------:R-:W-:-:S00]  /*7640*/  BRA `(.L_x_2) ;  /* 0xfffffff000007947 */ /* 0x000fc0000383ffff */
[----:B------:R-:W-:-:S00]  /*7650*/  NOP ;  /* 0x0000000000007918 */ /* 0x000fc00000000000 */
        /* <DEDUP_REMOVED lines=10> */
.L_x_3:


//--------------------- .nv.global.init           --------------------------
	.section	.nv.global.init,"aw",@progbits
.nv.global.init:
	.type		_$_str,@object
	.size		_$_str,(.L_0 - _$_str)
_$_str:
        /*0000*/ 	.byte	0x5f, 0x5f, 0x43, 0x55, 0x44, 0x41, 0x5f, 0x46, 0x54, 0x5a, 0x00
.L_0:


//--------------------- .nv.shared.attn_fwd       --------------------------
	.section	.nv.shared.attn_fwd,"aw",@nobits
	.sectionflags	@""
	.align	16
